def attn_fwd(
    Q,
    K,
    V,
    Out,
    Lse,
    sm_scale,
    stride_qz,
    stride_qh,
    stride_qm,
    stride_qk,
    stride_kz,
    stride_kh,
    stride_kn,
    stride_kk,
    stride_vz,
    stride_vh,
    stride_vn,
    stride_vk,
    stride_oz,
    stride_oh,
    stride_om,
    stride_ok,
    seqlen_q,
    seqlen_k,
    BLOCK_M: tl.constexpr,
    BLOCK_N: tl.constexpr,
    HEAD_DIM: tl.constexpr,
    CAUSAL: tl.constexpr,
):
    start_m = tl.program_id(0)
    off_hz = tl.program_id(1)
    q_off = off_hz * stride_qh
    k_off = off_hz * stride_kh
    v_off = off_hz * stride_vh
    offs_m = start_m * BLOCK_M + tl.arange(0, BLOCK_M)
    offs_d = tl.arange(0, HEAD_DIM)
    offs_n = tl.arange(0, BLOCK_N)
    q_ptrs = Q + q_off + offs_m[:, None] * stride_qm + offs_d[None, :] * stride_qk
    k_ptrs = K + k_off + offs_d[:, None] * stride_kk + offs_n[None, :] * stride_kn
    v_ptrs = V + v_off + offs_n[:, None] * stride_vn + offs_d[None, :] * stride_vk
    m_i = tl.full([BLOCK_M], float("-inf"), dtype=tl.float32)
    l_i = tl.zeros([BLOCK_M], dtype=tl.float32) + 1.0
    acc = tl.zeros([BLOCK_M, HEAD_DIM], dtype=tl.float32)
    q = tl.load(q_ptrs)
    acc, l_i, m_i = _attn_fwd_inner(
        acc,
        l_i,
        m_i,
        q,
        k_ptrs,
        v_ptrs,
        sm_scale,
        stride_kn,
        stride_vn,
        start_m,
        seqlen_k,
        BLOCK_M,
        BLOCK_N,
        HEAD_DIM,
        CAUSAL,
    )
    acc = acc / l_i[:, None]
    lse = m_i + tl.math.log2(l_i) / 1.4426950408889634
    o_ptrs = (
        Out
        + off_hz * stride_oh
        + offs_m[:, None] * stride_om
        + offs_d[None, :] * stride_ok
    )
    tl.store(o_ptrs, acc.to(Out.dtype.element_ty))
    tl.store(Lse + off_hz * seqlen_q + offs_m, lse)

# config = {"BLOCK_M": 256, "BLOCK_N": 16, "HEAD_DIM": 16, "arch": "sm_80", "causal": false, "dtype": "bf16", "num_stages": 2, "num_warps": 16}
# arch = sm_80


// ===== COMPILED SASS (sm_80) =====

	.target	sm_80

	.elftype	@"ET_EXEC"


//--------------------- .note.nv.tkinfo           --------------------------
	.section	.note.nv.tkinfo,"",@"SHT_NOTE"
	.sectionflags	@"SHF_NOTE_NV_TKINFO"
	.tkinfo
        /*0018*/ 	.word	0x00000002
        /*0030*/ 	.string	""
        /*0030*/ 	.string	"ptxas"
        /*0030*/ 	.string	"Cuda compilation tools, release 13.0, V13.0.88"
        /*0030*/ 	.string	"Build cuda_13.0.r13.0/compiler.36424714_0"
        /*0030*/ 	.string	"-v  -suppress-debug-info  -lineinfo  -arch sm_80 "



//--------------------- .note.nv.cuinfo           --------------------------
	.section	.note.nv.cuinfo,"",@"SHT_NOTE"
	.sectionflags	@"SHF_NOTE_NV_CUINFO"
        /*0018*/ 	.short	0x0002
        /*001a*/ 	.short	0x0050
        /*001c*/ 	.short	0x0082
	.zero		2


//--------------------- .nv.info                  --------------------------
	.section	.nv.info,"",@"SHT_CUDA_INFO"
	.align	4


	//----- nvinfo : EIATTR_REGCOUNT
	.align		4
        /*0000*/ 	.byte	0x04, 0x2f
        /*0002*/ 	.short	(.L_2 - .L_1)
	.align		4
.L_1:
        /*0004*/ 	.word	index@(attn_fwd)
        /*0008*/ 	.word	0x00000028


	//----- nvinfo : EIATTR_FRAME_SIZE
	.align		4
.L_2:
        /*000c*/ 	.byte	0x04, 0x11
        /*000e*/ 	.short	(.L_4 - .L_3)
	.align		4
.L_3:
        /*0010*/ 	.word	index@(attn_fwd)
        /*0014*/ 	.word	0x00000000


	//----- nvinfo : EIATTR_MIN_STACK_SIZE
	.align		4
.L_4:
        /*0018*/ 	.byte	0x04, 0x12
        /*001a*/ 	.short	(.L_6 - .L_5)
	.align		4
.L_5:
        /*001c*/ 	.word	index@(attn_fwd)
        /*0020*/ 	.word	0x00000000
.L_6:


//--------------------- .nv.info.attn_fwd         --------------------------
	.section	.nv.info.attn_fwd,"",@"SHT_CUDA_INFO"
	.sectionflags	@""
	.align	4


	//----- nvinfo : EIATTR_CUDA_API_VERSION
	.align		4
        /*0000*/ 	.byte	0x04, 0x37
        /*0002*/ 	.short	(.L_8 - .L_7)
.L_7:
        /*0004*/ 	.word	0x00000082


	//----- nvinfo : EIATTR_SW2861232_WAR
	.align		4
.L_8:
        /*0008*/ 	.byte	0x01, 0x35
	.zero		2


	//----- nvinfo : EIATTR_PARAM_CBANK
	.align		4
        /*000c*/ 	.byte	0x04, 0x0a
        /*000e*/ 	.short	(.L_10 - .L_9)
	.align		4
.L_9:
        /*0010*/ 	.word	index@(.nv.constant0.attn_fwd)
        /*0014*/ 	.short	0x0160
        /*0016*/ 	.short	0x0088


	//----- nvinfo : EIATTR_CBANK_PARAM_SIZE
	.align		4
.L_10:
        /*0018*/ 	.byte	0x03, 0x19
        /*001a*/ 	.short	0x0088


	//----- nvinfo : EIATTR_KPARAM_INFO
	.align		4
        /*001c*/ 	.byte	0x04, 0x17
        /*001e*/ 	.short	(.L_12 - .L_11)
.L_11:
        /*0020*/ 	.word	0x00000000
        /*0024*/ 	.short	0x0019
        /*0026*/ 	.short	0x0080
        /*0028*/ 	.byte	0x00, 0xf4, 0x21, 0x00


	//----- nvinfo : EIATTR_KPARAM_INFO
	.align		4
.L_12:
        /*002c*/ 	.byte	0x04, 0x17
        /*002e*/ 	.short	(.L_14 - .L_13)
.L_13:
        /*0030*/ 	.word	0x00000000
        /*0034*/ 	.short	0x0018
        /*0036*/ 	.short	0x0078
        /*0038*/ 	.byte	0x00, 0xf4, 0x21, 0x00


	//----- nvinfo : EIATTR_KPARAM_INFO
	.align		4
.L_14:
        /*003c*/ 	.byte	0x04, 0x17
        /*003e*/ 	.short	(.L_16 - .L_15)
.L_15:
        /*0040*/ 	.word	0x00000000
        /*0044*/ 	.short	0x0017
        /*0046*/ 	.short	0x0070
        /*0048*/ 	.byte	0x00, 0xf0, 0x11, 0x00


	//----- nvinfo : EIATTR_KPARAM_INFO
	.align		4
.L_16:
        /*004c*/ 	.byte	0x04, 0x17
        /*004e*/ 	.short	(.L_18 - .L_17)
.L_17:
        /*0050*/ 	.word	0x00000000
        /*0054*/ 	.short	0x0016
        /*0056*/ 	.short	0x006c
        /*0058*/ 	.byte	0x00, 0xf0, 0x11, 0x00


	//----- nvinfo : EIATTR_KPARAM_INFO
	.align		4
.L_18:
        /*005c*/ 	.byte	0x04, 0x17
        /*005e*/ 	.short	(.L_20 - .L_19)
.L_19:
        /*0060*/ 	.word	0x00000000
        /*0064*/ 	.short	0x0015
        /*0066*/ 	.short	0x0068
        /*0068*/ 	.byte	0x00, 0xf0, 0x11, 0x00


	//----- nvinfo : EIATTR_KPARAM_INFO
	.align		4
.L_20:
        /*006c*/ 	.byte	0x04, 0x17
        /*006e*/ 	.short	(.L_22 - .L_21)
.L_21:
        /*0070*/ 	.word	0x00000000
        /*0074*/ 	.short	0x0014
        /*0076*/ 	.short	0x0064
        /*0078*/ 	.byte	0x00, 0xf0, 0x11, 0x00


	//----- nvinfo : EIATTR_KPARAM_INFO
	.align		4
.L_22:
        /*007c*/ 	.byte	0x04, 0x17
        /*007e*/ 	.short	(.L_24 - .L_23)
.L_23:
        /*0080*/ 	.word	0x00000000
        /*0084*/ 	.short	0x0013
        /*0086*/ 	.short	0x0060
        /*0088*/ 	.byte	0x00, 0xf0, 0x11, 0x00


	//----- nvinfo : EIATTR_KPARAM_INFO
	.align		4
.L_24:
        /*008c*/ 	.byte	0x04, 0x17
        /*008e*/ 	.short	(.L_26 - .L_25)
.L_25:
        /*0090*/ 	.word	0x00000000
        /*0094*/ 	.short	0x0012
        /*0096*/ 	.short	0x005c
        /*0098*/ 	.byte	0x00, 0xf0, 0x11, 0x00


	//----- nvinfo : EIATTR_KPARAM_INFO
	.align		4
.L_26:
        /*009c*/ 	.byte	0x04, 0x17
        /*009e*/ 	.short	(.L_28 - .L_27)
.L_27:
        /*00a0*/ 	.word	0x00000000
        /*00a4*/ 	.short	0x0011
        /*00a6*/ 	.short	0x0058
        /*00a8*/ 	.byte	0x00, 0xf0, 0x11, 0x00


	//----- nvinfo : EIATTR_KPARAM_INFO
	.align		4
.L_28:
        /*00ac*/ 	.byte	0x04, 0x17
        /*00ae*/ 	.short	(.L_30 - .L_29)
.L_29:
        /*00b0*/ 	.word	0x00000000
        /*00b4*/ 	.short	0x0010
        /*00b6*/ 	.short	0x0054
        /*00b8*/ 	.byte	0x00, 0xf0, 0x11, 0x00


	//----- nvinfo : EIATTR_KPARAM_INFO
	.align		4
.L_30:
        /*00bc*/ 	.byte	0x04, 0x17
        /*00be*/ 	.short	(.L_32 - .L_31)
.L_31:
        /*00c0*/ 	.word	0x00000000
        /*00c4*/ 	.short	0x000f
        /*00c6*/ 	.short	0x0050
        /*00c8*/ 	.byte	0x00, 0xf0, 0x11, 0x00


	//----- nvinfo : EIATTR_KPARAM_INFO
	.align		4
.L_32:
        /*00cc*/ 	.byte	0x04, 0x17
        /*00ce*/ 	.short	(.L_34 - .L_33)
.L_33:
        /*00d0*/ 	.word	0x00000000
        /*00d4*/ 	.short	0x000e
        /*00d6*/ 	.short	0x004c
        /*00d8*/ 	.byte	0x00, 0xf0, 0x11, 0x00


	//----- nvinfo : EIATTR_KPARAM_INFO
	.align		4
.L_34:
        /*00dc*/ 	.byte	0x04, 0x17
        /*00de*/ 	.short	(.L_36 - .L_35)
.L_35:
        /*00e0*/ 	.word	0x00000000
        /*00e4*/ 	.short	0x000d
        /*00e6*/ 	.short	0x0048
        /*00e8*/ 	.byte	0x00, 0xf0, 0x11, 0x00


	//----- nvinfo : EIATTR_KPARAM_INFO
	.align		4
.L_36:
        /*00ec*/ 	.byte	0x04, 0x17
        /*00ee*/ 	.short	(.L_38 - .L_37)
.L_37:
        /*00f0*/ 	.word	0x00000000
        /*00f4*/ 	.short	0x000c
        /*00f6*/ 	.short	0x0044
        /*00f8*/ 	.byte	0x00, 0xf0, 0x11, 0x00


	//----- nvinfo : EIATTR_KPARAM_INFO
	.align		4
.L_38:
        /*00fc*/ 	.byte	0x04, 0x17
        /*00fe*/ 	.short	(.L_40 - .L_39)
.L_39:
        /*0100*/ 	.word	0x00000000
        /*0104*/ 	.short	0x000b
        /*0106*/ 	.short	0x0040
        /*0108*/ 	.byte	0x00, 0xf0, 0x11, 0x00


	//----- nvinfo : EIATTR_KPARAM_INFO
	.align		4
.L_40:
        /*010c*/ 	.byte	0x04, 0x17
        /*010e*/ 	.short	(.L_42 - .L_41)
.L_41:
        /*0110*/ 	.word	0x00000000
        /*0114*/ 	.short	0x000a
        /*0116*/ 	.short	0x003c
        /*0118*/ 	.byte	0x00, 0xf0, 0x11, 0x00


	//----- nvinfo : EIATTR_KPARAM_INFO
	.align		4
.L_42:
        /*011c*/ 	.byte	0x04, 0x17
        /*011e*/ 	.short	(.L_44 - .L_43)
.L_43:
        /*0120*/ 	.word	0x00000000
        /*0124*/ 	.short	0x0009
        /*0126*/ 	.short	0x0038
        /*0128*/ 	.byte	0x00, 0xf0, 0x11, 0x00


	//----- nvinfo : EIATTR_KPARAM_INFO
	.align		4
.L_44:
        /*012c*/ 	.byte	0x04, 0x17
        /*012e*/ 	.short	(.L_46 - .L_45)
.L_45:
        /*0130*/ 	.word	0x00000000
        /*0134*/ 	.short	0x0008
        /*0136*/ 	.short	0x0034
        /*0138*/ 	.byte	0x00, 0xf0, 0x11, 0x00


	//----- nvinfo : EIATTR_KPARAM_INFO
	.align		4
.L_46:
        /*013c*/ 	.byte	0x04, 0x17
        /*013e*/ 	.short	(.L_48 - .L_47)
.L_47:
        /*0140*/ 	.word	0x00000000
        /*0144*/ 	.short	0x0007
        /*0146*/ 	.short	0x0030
        /*0148*/ 	.byte	0x00, 0xf0, 0x11, 0x00


	//----- nvinfo : EIATTR_KPARAM_INFO
	.align		4
.L_48:
        /*014c*/ 	.byte	0x04, 0x17
        /*014e*/ 	.short	(.L_50 - .L_49)
.L_49:
        /*0150*/ 	.word	0x00000000
        /*0154*/ 	.short	0x0006
        /*0156*/ 	.short	0x002c
        /*0158*/ 	.byte	0x00, 0xf0, 0x11, 0x00


	//----- nvinfo : EIATTR_KPARAM_INFO
	.align		4
.L_50:
        /*015c*/ 	.byte	0x04, 0x17
        /*015e*/ 	.short	(.L_52 - .L_51)
.L_51:
        /*0160*/ 	.word	0x00000000
        /*0164*/ 	.short	0x0005
        /*0166*/ 	.short	0x0028
        /*0168*/ 	.byte	0x00, 0xf0, 0x11, 0x00


	//----- nvinfo : EIATTR_KPARAM_INFO
	.align		4
.L_52:
        /*016c*/ 	.byte	0x04, 0x17
        /*016e*/ 	.short	(.L_54 - .L_53)
.L_53:
        /*0170*/ 	.word	0x00000000
        /*0174*/ 	.short	0x0004
        /*0176*/ 	.short	0x0020
        /*0178*/ 	.byte	0x00, 0xf4, 0x21, 0x00


	//----- nvinfo : EIATTR_KPARAM_INFO
	.align		4
.L_54:
        /*017c*/ 	.byte	0x04, 0x17
        /*017e*/ 	.short	(.L_56 - .L_55)
.L_55:
        /*0180*/ 	.word	0x00000000
        /*0184*/ 	.short	0x0003
        /*0186*/ 	.short	0x0018
        /*0188*/ 	.byte	0x00, 0xf4, 0x21, 0x00


	//----- nvinfo : EIATTR_KPARAM_INFO
	.align		4
.L_56:
        /*018c*/ 	.byte	0x04, 0x17
        /*018e*/ 	.short	(.L_58 - .L_57)
.L_57:
        /*0190*/ 	.word	0x00000000
        /*0194*/ 	.short	0x0002
        /*0196*/ 	.short	0x0010
        /*0198*/ 	.byte	0x00, 0xf4, 0x21, 0x00


	//----- nvinfo : EIATTR_KPARAM_INFO
	.align		4
.L_58:
        /*019c*/ 	.byte	0x04, 0x17
        /*019e*/ 	.short	(.L_60 - .L_59)
.L_59:
        /*01a0*/ 	.word	0x00000000
        /*01a4*/ 	.short	0x0001
        /*01a6*/ 	.short	0x0008
        /*01a8*/ 	.byte	0x00, 0xf4, 0x21, 0x00


	//----- nvinfo : EIATTR_KPARAM_INFO
	.align		4
.L_60:
        /*01ac*/ 	.byte	0x04, 0x17
        /*01ae*/ 	.short	(.L_62 - .L_61)
.L_61:
        /*01b0*/ 	.word	0x00000000
        /*01b4*/ 	.short	0x0000
        /*01b6*/ 	.short	0x0000
        /*01b8*/ 	.byte	0x00, 0xf4, 0x21, 0x00


	//----- nvinfo : EIATTR_MAXREG_COUNT
	.align		4
.L_62:
        /*01bc*/ 	.byte	0x03, 0x1b
        /*01be*/ 	.short	0x0080


	//----- nvinfo : EIATTR_NUM_BARRIERS
	.align		4
        /*01c0*/ 	.byte	0x02, 0x4c
        /*01c2*/ 	.byte	0x01
	.zero		1


	//----- nvinfo : EIATTR_MERCURY_ISA_VERSION
	.align		4
        /*01c4*/ 	.byte	0x03, 0x5f
        /*01c6*/ 	.short	0x0000


	//----- nvinfo : EIATTR_COOP_GROUP_MASK_REGIDS
	.align		4
        /*01c8*/ 	.byte	0x04, 0x29
        /*01ca*/ 	.short	(.L_64 - .L_63)


	//   ....[0]....
.L_63:
        /*01cc*/ 	.word	0xffffffff


	//   ....[1]....
        /*01d0*/ 	.word	0xffffffff


	//   ....[2]....
        /*01d4*/ 	.word	0xffffffff


	//   ....[3]....
        /*01d8*/ 	.word	0xffffffff


	//   ....[4]....
        /*01dc*/ 	.word	0xffffffff


	//   ....[5]....
        /*01e0*/ 	.word	0xffffffff


	//   ....[6]....
        /*01e4*/ 	.word	0xffffffff


	//   ....[7]....
        /*01e8*/ 	.word	0xffffffff


	//----- nvinfo : EIATTR_COOP_GROUP_INSTR_OFFSETS
	.align		4
.L_64:
        /*01ec*/ 	.byte	0x04, 0x28
        /*01ee*/ 	.short	(.L_66 - .L_65)


	//   ....[0]....
.L_65:
        /*01f0*/ 	.word	0x000009d0


	//   ....[1]....
        /*01f4*/ 	.word	0x00000a30


	//   ....[2]....
        /*01f8*/ 	.word	0x00000a50


	//   ....[3]....
        /*01fc*/ 	.word	0x00000a70


	//   ....[4]....
        /*0200*/ 	.word	0x00000d10


	//   ....[5]....
        /*0204*/ 	.word	0x00000e10


	//   ....[6]....
        /*0208*/ 	.word	0x00000e50


	//   ....[7]....
        /*020c*/ 	.word	0x00000e60


	//----- nvinfo : EIATTR_EXIT_INSTR_OFFSETS
	.align		4
.L_66:
        /*0210*/ 	.byte	0x04, 0x1c
        /*0212*/ 	.short	(.L_68 - .L_67)


	//   ....[0]....
.L_67:
        /*0214*/ 	.word	0x00001a90


	//   ....[1]....
        /*0218*/ 	.word	0x00001b30


	//----- nvinfo : EIATTR_REQNTID
	.align		4
.L_68:
        /*021c*/ 	.byte	0x04, 0x10
        /*021e*/ 	.short	(.L_70 - .L_69)
.L_69:
        /*0220*/ 	.word	0x00000200
        /*0224*/ 	.word	0x00000001
        /*0228*/ 	.word	0x00000001
.L_70:


//--------------------- .nv.callgraph             --------------------------
	.section	.nv.callgraph,"",@"SHT_CUDA_CALLGRAPH"
	.align	4
	.sectionentsize	8
	.align		4
        /*0000*/ 	.word	0x00000000
	.align		4
        /*0004*/ 	.word	0xffffffff
	.align		4
        /*0008*/ 	.word	0x00000000
	.align		4
        /*000c*/ 	.word	0xfffffffe
	.align		4
        /*0010*/ 	.word	0x00000000
	.align		4
        /*0014*/ 	.word	0xfffffffd
	.align		4
        /*0018*/ 	.word	0x00000000
	.align		4
        /*001c*/ 	.word	0xfffffffc


//--------------------- .nv.rel.action            --------------------------
	.section	.nv.rel.action,"",@"SHT_CUDA_RELOCINFO"
	.align	8
	.sectionentsize	8
        /*0000*/ 	.byte	0x73, 0x00, 0x00, 0x00, 0x00, 0x00, 0x00, 0x00, 0x00, 0x00, 0x00, 0x11, 0x25, 0x00, 0x05, 0x36


//--------------------- .nv.constant4             --------------------------
	.section	.nv.constant4,"a",@progbits
	.align	8
	.align		8
.nv.constant4:
        /*0000*/ 	.dword	_$_str


//--------------------- .nv.constant0.attn_fwd    --------------------------
	.section	.nv.constant0.attn_fwd,"a",@progbits
	.sectionflags	@""
	.align	4
.nv.constant0.attn_fwd:
	.zero		488


//--------------------- .text.attn_fwd            --------------------------
	.section	.text.attn_fwd,"ax",@progbits
	.sectioninfo	@"SHI_REGISTERS=40"
	.align	128
        .global         attn_fwd
        .type           attn_fwd,@function
        .size           attn_fwd,(.L_x_3 - attn_fwd)
        .other          attn_fwd,@"STO_CUDA_ENTRY STV_DEFAULT"
attn_fwd:
.text.attn_fwd:
[----:B------:R-:W-:Y:S02]  /*0000*/  IMAD.MOV.U32 R1, RZ, RZ, c[0x0][0x28] ;  /* 0x00000a00ff017624 */ /* 0x000fe400078e00ff */
[----:B------:R-:W0:Y:S01]  /*0010*/  S2R R24, SR_TID.X ;  /* 0x0000000000187919 */ /* 0x000e220000002100 */
[----:B------:R-:W-:Y:S01]  /*0020*/  MOV R5, c[0x0][0x198] ;  /* 0x0000660000057a02 */ /* 0x000fe20000000f00 */
[----:B------:R-:W-:Y:S02]  /*0030*/  ULDC.64 UR4, c[0x0][0x118] ;  /* 0x0000460000047ab9 */ /* 0x000fe40000000a00 */
[----:B------:R-:W1:Y:S04]  /*0040*/  S2R R37, SR_CTAID.X ;  /* 0x0000000000257919 */ /* 0x000e680000002500 */
[----:B------:R-:W2:Y:S01]  /*0050*/  S2R R29, SR_CTAID.Y ;  /* 0x00000000001d7919 */ /* 0x000ea20000002600 */
[----:B0-----:R-:W-:Y:S02]  /*0060*/  LOP3.LUT R0, R24, 0xff, RZ, 0xc0, !PT ;  /* 0x000000ff18007812 */ /* 0x001fe400078ec0ff */
[----:B------:R-:W-:-:S03]  /*0070*/  SHF.R.U32.HI R2, RZ, 0x8, R24 ;  /* 0x00000008ff027819 */ /* 0x000fc60000011618 */
[----:B-1----:R-:W-:Y:S01]  /*0080*/  IMAD R37, R37, 0x100, R0 ;  /* 0x0000010025257824 */ /* 0x002fe200078e0200 */
[----:B------:R-:W-:Y:S01]  /*0090*/  SGXT.U32 R3, R2, 0x1 ;  /* 0x000000010203781a */ /* 0x000fe20000000000 */
[----:B--2---:R-:W-:Y:S02]  /*00a0*/  IMAD R2, R29, c[0x0][0x190], RZ ;  /* 0x000064001d027a24 */ /* 0x004fe400078e02ff */
[----:B------:R-:W-:Y:S02]  /*00b0*/  IMAD R4, R37, c[0x0][0x194], RZ ;  /* 0x0000650025047a24 */ /* 0x000fe400078e02ff */
[----:B------:R-:W-:Y:S02]  /*00c0*/  IMAD R8, R3, c[0x0][0x198], RZ ;  /* 0x0000660003087a24 */ /* 0x000fe400078e02ff */
[----:B------:R-:W-:Y:S02]  /*00d0*/  IMAD.SHL.U32 R3, R2, 0x2, RZ ;  /* 0x0000000202037824 */ /* 0x000fe400078e00ff */
[----:B------:R-:W-:-:S02]  /*00e0*/  IMAD.SHL.U32 R6, R4, 0x2, RZ ;  /* 0x0000000204067824 */ /* 0x000fc400078e00ff */
[----:B------:R-:W-:Y:S01]  /*00f0*/  IMAD.HI R7, R4, 0x2, RZ ;  /* 0x0000000204077827 */ /* 0x000fe200078e02ff */
[----:B------:R-:W-:Y:S02]  /*0100*/  LEA R4, R5, R8, 0x1 ;  /* 0x0000000805047211 */ /* 0x000fe400078e08ff */
[----:B------:R-:W-:Y:S01]  /*0110*/  IADD3 R19, P0, P1, R6, c[0x0][0x160], R3 ;  /* 0x0000580006137a10 */ /* 0x000fe2000791e003 */
[----:B------:R-:W-:-:S04]  /*0120*/  IMAD.HI R2, R2, 0x2, RZ ;  /* 0x0000000202027827 */ /* 0x000fc800078e02ff */
[----:B------:R-:W-:Y:S01]  /*0130*/  IMAD R6, R5, 0x2, R4 ;  /* 0x0000000205067824 */ /* 0x000fe200078e0204 */
[----:B------:R-:W-:Y:S02]  /*0140*/  IADD3.X R21, R7, c[0x0][0x164], R2, P0, P1 ;  /* 0x0000590007157a10 */ /* 0x000fe400007e2402 */
[C---:B------:R-:W-:Y:S02]  /*0150*/  LEA R16, P1, R4.reuse, R19, 0x1 ;  /* 0x0000001304107211 */ /* 0x040fe400078208ff */
[C---:B------:R-:W-:Y:S02]  /*0160*/  LEA R18, R5.reuse, R6, 0x1 ;  /* 0x0000000605127211 */ /* 0x040fe400078e08ff */
[----:B------:R-:W-:Y:S02]  /*0170*/  LEA.HI.X.SX32 R17, R4, R21, 0x1, P1 ;  /* 0x0000001504117211 */ /* 0x000fe400008f0eff */
[----:B------:R-:W-:Y:S01]  /*0180*/  LEA R14, P0, R8, R19, 0x1 ;  /* 0x00000013080e7211 */ /* 0x000fe200078008ff */
[----:B------:R-:W-:-:S02]  /*0190*/  IMAD R4, R5, 0x2, R18 ;  /* 0x0000000205047824 */ /* 0x000fc400078e0212 */
[----:B------:R0:W2:Y:S01]  /*01a0*/  LDG.E.U16 R11, [R16.64] ;  /* 0x00000004100b7981 */ /* 0x0000a2000c1e1500 */
[----:B------:R-:W-:Y:S02]  /*01b0*/  LEA.HI.X.SX32 R15, R8, R21, 0x1, P0 ;  /* 0x00000015080f7211 */ /* 0x000fe400000f0eff */
[C---:B------:R-:W-:Y:S02]  /*01c0*/  LEA R20, R5.reuse, R4, 0x1 ;  /* 0x0000000405147211 */ /* 0x040fe400078e08ff */
[C---:B------:R-:W-:Y:S01]  /*01d0*/  LEA R12, P0, R6.reuse, R19, 0x1 ;  /* 0x00000013060c7211 */ /* 0x040fe200078008ff */
[----:B------:R1:W3:Y:S02]  /*01e0*/  LDG.E.U16 R10, [R14.64] ;  /* 0x000000040e0a7981 */ /* 0x0002e4000c1e1500 */
[----:B------:R-:W-:Y:S01]  /*01f0*/  IMAD R22, R5, 0x2, R20 ;  /* 0x0000000205167824 */ /* 0x000fe200078e0214 */
[----:B------:R-:W-:Y:S02]  /*0200*/  LEA.HI.X.SX32 R13, R6, R21, 0x1, P0 ;  /* 0x00000015060d7211 */ /* 0x000fe400000f0eff */
[----:B------:R-:W-:-:S02]  /*0210*/  LEA R2, P0, R4, R19, 0x1 ;  /* 0x0000001304027211 */ /* 0x000fc400078008ff */
[----:B------:R-:W-:Y:S01]  /*0220*/  LEA R8, P1, R20, R19, 0x1 ;  /* 0x0000001314087211 */ /* 0x000fe200078208ff */
[----:B------:R4:W5:Y:S01]  /*0230*/  LDG.E.U16 R12, [R12.64] ;  /* 0x000000040c0c7981 */ /* 0x000962000c1e1500 */
[----:B-1----:R-:W-:Y:S02]  /*0240*/  LEA R15, R5, R22, 0x1 ;  /* 0x00000016050f7211 */ /* 0x002fe400078e08ff */
[----:B------:R-:W-:Y:S02]  /*0250*/  LEA.HI.X.SX32 R3, R4, R21, 0x1, P0 ;  /* 0x0000001504037211 */ /* 0x000fe400000f0eff */
[----:B------:R-:W-:Y:S02]  /*0260*/  LEA R6, P2, R22, R19, 0x1 ;  /* 0x0000001316067211 */ /* 0x000fe400078408ff */
[----:B------:R-:W-:Y:S01]  /*0270*/  LEA.HI.X.SX32 R9, R20, R21, 0x1, P1 ;  /* 0x0000001514097211 */ /* 0x000fe200008f0eff */
[----:B------:R1:W2:Y:S01]  /*0280*/  LDG.E.U16 R2, [R2.64] ;  /* 0x0000000402027981 */ /* 0x0002a2000c1e1500 */
[----:B------:R-:W-:-:S02]  /*0290*/  LEA R4, P0, R18, R19, 0x1 ;  /* 0x0000001312047211 */ /* 0x000fc400078008ff */
[C---:B------:R-:W-:Y:S01]  /*02a0*/  LEA R14, P1, R15.reuse, R19, 0x1 ;  /* 0x000000130f0e7211 */ /* 0x040fe200078208ff */
[----:B------:R-:W5:Y:S01]  /*02b0*/  LDG.E.U16 R8, [R8.64] ;  /* 0x0000000408087981 */ /* 0x000f62000c1e1500 */
[-C--:B------:R-:W-:Y:S02]  /*02c0*/  LEA.HI.X.SX32 R7, R22, R21.reuse, 0x1, P2 ;  /* 0x0000001516077211 */ /* 0x080fe400010f0eff */
[-C--:B------:R-:W-:Y:S02]  /*02d0*/  LEA.HI.X.SX32 R5, R18, R21.reuse, 0x1, P0 ;  /* 0x0000001512057211 */ /* 0x080fe400000f0eff */
[----:B------:R-:W-:Y:S01]  /*02e0*/  LEA.HI.X.SX32 R15, R15, R21, 0x1, P1 ;  /* 0x000000150f0f7211 */ /* 0x000fe200008f0eff */
[----:B------:R1:W5:Y:S04]  /*02f0*/  LDG.E.U16 R6, [R6.64] ;  /* 0x0000000406067981 */ /* 0x000368000c1e1500 */
[----:B------:R4:W5:Y:S04]  /*0300*/  LDG.E.U16 R4, [R4.64] ;  /* 0x0000000404047981 */ /* 0x000968000c1e1500 */
[----:B------:R-:W5:Y:S01]  /*0310*/  LDG.E.U16 R14, [R14.64] ;  /* 0x000000040e0e7981 */ /* 0x000f62000c1e1500 */
[----:B0-----:R-:W-:-:S02]  /*0320*/  SHF.R.S32.HI R16, RZ, 0x8, R24 ;  /* 0x00000008ff107819 */ /* 0x001fc40000011418 */
[----:B-1----:R-:W-:Y:S01]  /*0330*/  MOV R7, 0x1 ;  /* 0x0000000100077802 */ /* 0x002fe20000000f00 */
[----:B----4-:R-:W-:Y:S01]  /*0340*/  IMAD.SHL.U32 R13, R0, 0x2, RZ ;  /* 0x00000002000d7824 */ /* 0x010fe200078e00ff */
[----:B------:R-:W-:Y:S02]  /*0350*/  SGXT R0, R16, 0x1 ;  /* 0x000000011000781a */ /* 0x000fe40000000200 */
[----:B------:R-:W-:Y:S02]  /*0360*/  ISETP.LE.AND P0, PT, R7, c[0x0][0x1d0], PT ;  /* 0x0000740007007a0c */ /* 0x000fe40003f03270 */
[----:B------:R-:W-:-:S04]  /*0370*/  LOP3.LUT R13, R13, 0x210, R0, 0x78, !PT ;  /* 0x000002100d0d7812 */ /* 0x000fc800078e7800 */
[C---:B------:R-:W-:Y:S02]  /*0380*/  LOP3.LUT R0, R13.reuse, 0x20, RZ, 0x3c, !PT ;  /* 0x000000200d007812 */ /* 0x040fe400078e3cff */
[C---:B------:R-:W-:Y:S02]  /*0390*/  LOP3.LUT R3, R13.reuse, 0x40, RZ, 0x3c, !PT ;  /* 0x000000400d037812 */ /* 0x040fe400078e3cff */
[----:B------:R-:W-:Y:S01]  /*03a0*/  LOP3.LUT R5, R13, 0x60, RZ, 0x3c, !PT ;  /* 0x000000600d057812 */ /* 0x000fe200078e3cff */
[----:B------:R-:W-:Y:S01]  /*03b0*/  IMAD.MOV.U32 R25, RZ, RZ, -0x800000 ;  /* 0xff800000ff197424 */ /* 0x000fe200078e00ff */
[----:B------:R-:W-:Y:S01]  /*03c0*/  MOV R27, 0x3f800000 ;  /* 0x3f800000001b7802 */ /* 0x000fe20000000f00 */
[----:B------:R-:W-:Y:S01]  /*03d0*/  IMAD.MOV.U32 R26, RZ, RZ, 0x3f800000 ;  /* 0x3f800000ff1a7424 */ /* 0x000fe200078e00ff */
[----:B------:R-:W-:Y:S01]  /*03e0*/  MOV R20, 0xff800000 ;  /* 0xff80000000147802 */ /* 0x000fe20000000f00 */
[C---:B------:R-:W-:Y:S01]  /*03f0*/  IMAD.SHL.U32 R23, R24.reuse, 0x2, RZ ;  /* 0x0000000218177824 */ /* 0x040fe200078e00ff */
[----:B------:R-:W-:Y:S01]  /*0400*/  LOP3.LUT R28, R24, 0x7, RZ, 0xc0, !PT ;  /* 0x00000007181c7812 */ /* 0x000fe200078ec0ff */
[----:B---3--:R-:W-:Y:S04]  /*0410*/  STS.U16 [R13], R10 ;  /* 0x0000000a0d007388 */ /* 0x008fe80000000400 */
[----:B--2---:R-:W-:Y:S04]  /*0420*/  STS.U16 [R13+0x1000], R2 ;  /* 0x001000020d007388 */ /* 0x004fe80000000400 */
[----:B------:R0:W-:Y:S04]  /*0430*/  STS.U16 [R0+0x400], R11 ;  /* 0x0004000b00007388 */ /* 0x0001e80000000400 */
[----:B-----5:R1:W-:Y:S04]  /*0440*/  STS.U16 [R0+0x1400], R8 ;  /* 0x0014000800007388 */ /* 0x0203e80000000400 */
[----:B------:R-:W-:Y:S01]  /*0450*/  STS.U16 [R3+0x800], R12 ;  /* 0x0008000c03007388 */ /* 0x000fe20000000400 */
[----:B0-----:R-:W-:-:S03]  /*0460*/  CS2R R10, SRZ ;  /* 0x00000000000a7805 */ /* 0x001fc6000001ff00 */
[----:B------:R0:W-:Y:S01]  /*0470*/  STS.U16 [R3+0x1800], R6 ;  /* 0x0018000603007388 */ /* 0x0001e20000000400 */
[----:B-1----:R-:W-:-:S03]  /*0480*/  CS2R R8, SRZ ;  /* 0x0000000000087805 */ /* 0x002fc6000001ff00 */
[----:B------:R-:W-:Y:S04]  /*0490*/  STS.U16 [R5+0xc00], R4 ;  /* 0x000c000405007388 */ /* 0x000fe80000000400 */
[----:B------:R1:W-:Y:S01]  /*04a0*/  STS.U16 [R5+0x1c00], R14 ;  /* 0x001c000e05007388 */ /* 0x0003e20000000400 */
[----:B0-----:R-:W-:Y:S01]  /*04b0*/  CS2R R6, SRZ ;  /* 0x0000000000067805 */ /* 0x001fe2000001ff00 */
[----:B-1----:R-:W-:Y:S01]  /*04c0*/  CS2R R4, SRZ ;  /* 0x0000000000047805 */ /* 0x002fe2000001ff00 */
[----:B------:R-:W-:Y:S05]  /*04d0*/  @!P0 BRA `(.L_x_0) ;  /* 0x00000a3000008947 */ /* 0x000fea0003800000 */
[----:B------:R-:W-:Y:S01]  /*04e0*/  LOP3.LUT R4, R24, 0xf, RZ, 0xc0, !PT ;  /* 0x0000000f18047812 */ /* 0x000fe200078ec0ff */
[C---:B------:R-:W-:Y:S01]  /*04f0*/  IMAD R0, R29.reuse, c[0x0][0x1a0], RZ ;  /* 0x000068001d007a24 */ /* 0x040fe200078e02ff */
[----:B------:R-:W-:Y:S01]  /*0500*/  MOV R27, 0x3f800000 ;  /* 0x3f800000001b7802 */ /* 0x000fe20000000f00 */
[----:B------:R-:W-:Y:S01]  /*0510*/  IMAD R2, R29, c[0x0][0x1b0], RZ ;  /* 0x00006c001d027a24 */ /* 0x000fe200078e02ff */
[----:B------:R-:W-:Y:S01]  /*0520*/  MOV R26, 0x3f800000 ;  /* 0x3f800000001a7802 */ /* 0x000fe20000000f00 */
[----:B------:R-:W-:Y:S01]  /*0530*/  IMAD R5, R4, c[0x0][0x1a8], RZ ;  /* 0x00006a0004057a24 */ /* 0x000fe200078e02ff */
[----:B------:R-:W-:Y:S01]  /*0540*/  SHF.L.U32 R3, R0, 0x1, RZ ;  /* 0x0000000100037819 */ /* 0x000fe200000006ff */
[----:B------:R-:W-:Y:S01]  /*0550*/  IMAD R4, R4, c[0x0][0x1b4], RZ ;  /* 0x00006d0004047a24 */ /* 0x000fe200078e02ff */
[----:B------:R-:W-:Y:S01]  /*0560*/  CS2R R10, SRZ ;  /* 0x00000000000a7805 */ /* 0x000fe2000001ff00 */
[----:B------:R-:W-:-:S02]  /*0570*/  IMAD.SHL.U32 R6, R5, 0x2, RZ ;  /* 0x0000000205067824 */ /* 0x000fc400078e00ff */
[----:B------:R-:W-:-:S03]  /*0580*/  IMAD.HI R0, R0, 0x2, RZ ;  /* 0x0000000200007827 */ /* 0x000fc600078e02ff */
[----:B------:R-:W-:Y:S01]  /*0590*/  IADD3 R8, P0, P1, R6, c[0x0][0x168], R3 ;  /* 0x00005a0006087a10 */ /* 0x000fe2000791e003 */
[----:B------:R-:W-:Y:S01]  /*05a0*/  IMAD.SHL.U32 R6, R4, 0x2, RZ ;  /* 0x0000000204067824 */ /* 0x000fe200078e00ff */
[----:B------:R-:W-:Y:S01]  /*05b0*/  SHF.L.U32 R3, R2, 0x1, RZ ;  /* 0x0000000102037819 */ /* 0x000fe200000006ff */
[----:B------:R-:W-:-:S03]  /*05c0*/  IMAD.HI R5, R5, 0x2, RZ ;  /* 0x0000000205057827 */ /* 0x000fc600078e02ff */
[----:B------:R-:W-:Y:S01]  /*05d0*/  IADD3 R35, P2, P3, R6, c[0x0][0x170], R3 ;  /* 0x00005c0006237a10 */ /* 0x000fe20007b5e003 */
[----:B------:R-:W-:Y:S01]  /*05e0*/  IMAD.HI R7, R4, 0x2, RZ ;  /* 0x0000000204077827 */ /* 0x000fe200078e02ff */
[----:B------:R-:W-:Y:S02]  /*05f0*/  IADD3.X R6, R5, c[0x0][0x16c], R0, P0, P1 ;  /* 0x00005b0005067a10 */ /* 0x000fe400007e2400 */
[----:B------:R-:W-:Y:S01]  /*0600*/  SHF.R.S32.HI R5, RZ, 0x2, R24 ;  /* 0x00000002ff057819 */ /* 0x000fe20000011418 */
[C---:B------:R-:W-:Y:S01]  /*0610*/  IMAD.SHL.U32 R4, R24.reuse, 0x20, RZ ;  /* 0x0000002018047824 */ /* 0x040fe200078e00ff */
[----:B------:R-:W-:Y:S01]  /*0620*/  LOP3.LUT R3, R24, 0x10, RZ, 0xc0, !PT ;  /* 0x0000001018037812 */ /* 0x000fe200078ec0ff */
[----:B------:R-:W-:Y:S01]  /*0630*/  IMAD.HI R2, R2, 0x2, RZ ;  /* 0x0000000202027827 */ /* 0x000fe200078e02ff */
[----:B------:R-:W-:Y:S02]  /*0640*/  SGXT R5, R5, 0x1 ;  /* 0x000000010505781a */ /* 0x000fe40000000200 */
[----:B------:R-:W-:Y:S01]  /*0650*/  LOP3.LUT R4, R4, 0x60, RZ, 0xc0, !PT ;  /* 0x0000006004047812 */ /* 0x000fe200078ec0ff */
[----:B------:R-:W-:Y:S01]  /*0660*/  IMAD.MOV.U32 R29, RZ, RZ, -0x800000 ;  /* 0xff800000ff1d7424 */ /* 0x000fe200078e00ff */
[----:B------:R-:W-:-:S02]  /*0670*/  LOP3.LUT R5, R5, 0x90, RZ, 0xc0, !PT ;  /* 0x0000009005057812 */ /* 0x000fc400078ec0ff */
[----:B------:R-:W-:Y:S02]  /*0680*/  SHF.R.U32.HI R0, RZ, 0x4, R24 ;  /* 0x00000004ff007819 */ /* 0x000fe40000011618 */
[----:B------:R-:W-:Y:S01]  /*0690*/  LEA R4, R3, R4, 0x4 ;  /* 0x0000000403047211 */ /* 0x000fe200078e20ff */
[----:B------:R-:W-:Y:S01]  /*06a0*/  IMAD R3, R28, 0x2, R3 ;  /* 0x000000021c037824 */ /* 0x000fe200078e0203 */
[--C-:B------:R-:W-:Y:S02]  /*06b0*/  LOP3.LUT R5, R5, 0x10, R23.reuse, 0x78, !PT ;  /* 0x0000001005057812 */ /* 0x100fe400078e7817 */
[----:B------:R-:W-:Y:S02]  /*06c0*/  SGXT.U32 R0, R0, 0x4 ;  /* 0x000000040000781a */ /* 0x000fe40000000000 */
[----:B------:R-:W-:Y:S02]  /*06d0*/  IADD3.X R7, R7, c[0x0][0x174], R2, P2, P3 ;  /* 0x00005d0007077a10 */ /* 0x000fe400017e6402 */
[----:B------:R-:W-:Y:S01]  /*06e0*/  SHF.L.U32 R2, R28, 0x4, RZ ;  /* 0x000000041c027819 */ /* 0x000fe200000006ff */
[----:B------:R-:W-:Y:S01]  /*06f0*/  IMAD.IADD R28, R5, 0x1, R4 ;  /* 0x00000001051c7824 */ /* 0x000fe200078e0204 */
[--C-:B------:R-:W-:Y:S01]  /*0700*/  SHF.R.S32.HI R5, RZ, 0x6, R24.reuse ;  /* 0x00000006ff057819 */ /* 0x100fe20000011418 */
[----:B------:R-:W-:Y:S01]  /*0710*/  IMAD R31, R0, c[0x0][0x1a4], RZ ;  /* 0x00006900001f7a24 */ /* 0x000fe200078e02ff */
[----:B------:R-:W-:Y:S01]  /*0720*/  LOP3.LUT R2, R2, 0x1e0, R24, 0x78, !PT ;  /* 0x000001e002027812 */ /* 0x000fe200078e7818 */
[----:B------:R-:W-:Y:S01]  /*0730*/  IMAD R0, R0, c[0x0][0x1b8], RZ ;  /* 0x00006e0000007a24 */ /* 0x000fe200078e02ff */
[----:B------:R-:W-:Y:S01]  /*0740*/  SGXT R5, R5, 0x1 ;  /* 0x000000010505781a */ /* 0x000fe20000000200 */
[----:B------:R-:W-:Y:S01]  /*0750*/  IMAD.MOV.U32 R24, RZ, RZ, -0x800000 ;  /* 0xff800000ff187424 */ /* 0x000fe200078e00ff */
[----:B------:R-:W-:-:S02]  /*0760*/  LOP3.LUT R2, R2, 0x10, R23, 0x78, !PT ;  /* 0x0000001002027812 */ /* 0x000fc400078e7817 */
[----:B------:R-:W-:Y:S02]  /*0770*/  LEA R33, P0, R31, R8, 0x1 ;  /* 0x000000081f217211 */ /* 0x000fe400078008ff */
[C---:B------:R-:W-:Y:S01]  /*0780*/  LEA R35, P1, R0.reuse, R35, 0x1 ;  /* 0x0000002300237211 */ /* 0x040fe200078208ff */
[----:B------:R-:W-:Y:S01]  /*0790*/  CS2R R8, SRZ ;  /* 0x0000000000087805 */ /* 0x000fe2000001ff00 */
[----:B------:R-:W-:Y:S02]  /*07a0*/  LOP3.LUT R30, R5, 0x90, RZ, 0xc0, !PT ;  /* 0x00000090051e7812 */ /* 0x000fe400078ec0ff */
[----:B------:R-:W-:Y:S01]  /*07b0*/  LEA R36, R3, R2, 0x8 ;  /* 0x0000000203247211 */ /* 0x000fe200078e40ff */
[----:B------:R-:W-:Y:S01]  /*07c0*/  CS2R R4, SRZ ;  /* 0x0000000000047805 */ /* 0x000fe2000001ff00 */
[----:B------:R-:W-:Y:S01]  /*07d0*/  LEA.HI.X.SX32 R31, R31, R6, 0x1, P0 ;  /* 0x000000061f1f7211 */ /* 0x000fe200000f0eff */
[----:B------:R-:W-:Y:S01]  /*07e0*/  CS2R R2, SRZ ;  /* 0x0000000000027805 */ /* 0x000fe2000001ff00 */
[----:B------:R-:W-:-:S02]  /*07f0*/  LEA.HI.X.SX32 R34, R0, R7, 0x1, P1 ;  /* 0x0000000700227211 */ /* 0x000fc400008f0eff */
[----:B------:R-:W-:Y:S01]  /*0800*/  MOV R0, RZ ;  /* 0x000000ff00007202 */ /* 0x000fe20000000f00 */
[----:B------:R-:W-:Y:S01]  /*0810*/  CS2R R6, SRZ ;  /* 0x0000000000067805 */ /* 0x000fe2000001ff00 */
[----:B------:R-:W-:Y:S02]  /*0820*/  LOP3.LUT R30, R30, 0x17e, R23, 0x78, !PT ;  /* 0x0000017e1e1e7812 */ /* 0x000fe400078e7817 */
.L_x_1:
[----:B------:R-:W-:-:S04]  /*0830*/  LEA R12, P0, R3, R33, 0x1 ;  /* 0x00000021030c7211 */ /* 0x000fc800078008ff */
[----:B------:R-:W-:-:S05]  /*0840*/  LEA.HI.X.SX32 R13, R3, R31, 0x1, P0 ;  /* 0x0000001f030d7211 */ /* 0x000fca00000f0eff */
[----:B------:R0:W2:Y:S04]  /*0850*/  LDG.E.U16 R25, [R12.64] ;  /* 0x000000040c197981 */ /* 0x0000a8000c1e1500 */
[----:B------:R-:W-:Y:S01]  /*0860*/  BAR.SYNC.DEFER_BLOCKING 0x0 ;  /* 0x0000000000007b1d */ /* 0x000fe20000010000 */
[----:B0-----:R-:W-:-:S04]  /*0870*/  LEA R12, P0, R0, R35, 0x1 ;  /* 0x00000023000c7211 */ /* 0x001fc800078008ff */
[----:B------:R-:W-:Y:S01]  /*0880*/  LEA.HI.X.SX32 R13, R0, R34, 0x1, P0 ;  /* 0x00000022000d7211 */ /* 0x000fe200000f0eff */
[----:B--2---:R-:W-:Y:S04]  /*0890*/  STS.U16 [R30+0x2000], R25 ;  /* 0x002000191e007388 */ /* 0x004fe80000000400 */
[----:B------:R-:W-:Y:S06]  /*08a0*/  BAR.SYNC.DEFER_BLOCKING 0x0 ;  /* 0x0000000000007b1d */ /* 0x000fec0000010000 */
[----:B------:R0:W2:Y:S01]  /*08b0*/  LDG.E.U16 R32, [R12.64] ;  /* 0x000000040c207981 */ /* 0x0000a2000c1e1500 */
[----:B------:R-:W-:-:S03]  /*08c0*/  IADD3 R2, R2, 0x10, RZ ;  /* 0x0000001002027810 */ /* 0x000fc60007ffe0ff */
[----:B------:R-:W-:Y:S01]  /*08d0*/  LDSM.16.M88.4 R16, [R28+0x2000] ;  /* 0x002000001c10783b */ /* 0x000fe20000000200 */
[----:B------:R-:W-:-:S03]  /*08e0*/  ISETP.GE.AND P0, PT, R2, c[0x0][0x1d0], PT ;  /* 0x0000740002007a0c */ /* 0x000fc60003f06270 */
[----:B0-----:R-:W0:Y:S04]  /*08f0*/  LDSM.16.MT88.4 R12, [R36] ;  /* 0x00000000240c783b */ /* 0x001e280000004200 */
[----:B------:R-:W-:Y:S01]  /*0900*/  BAR.SYNC.DEFER_BLOCKING 0x0 ;  /* 0x0000000000007b1d */ /* 0x000fe20000010000 */
[C---:B0-----:R-:W-:Y:S08]  /*0910*/  HMMA.16816.F32.BF16 R20, R12.reuse, R16, RZ ;  /* 0x000000100c14723c */ /* 0x041ff000000418ff */
[----:B------:R-:W-:Y:S11]  /*0920*/  HMMA.16816.F32.BF16 R12, R12, R18, RZ ;  /* 0x000000120c0c723c */ /* 0x000ff600000418ff */
[----:B------:R-:W-:Y:S05]  /*0930*/  @!UPT UIADD3 URZ, URZ, URZ, URZ ;  /* 0x0000003f3f3ff290 */ /* 0x000fea000fffe03f */
[----:B------:R-:W-:Y:S02]  /*0940*/  FMUL R17, R20, c[0x0][0x188] ;  /* 0x0000620014117a20 */ /* 0x000fe40000400000 */
[----:B------:R-:W-:-:S05]  /*0950*/  FMUL R18, R21, c[0x0][0x188] ;  /* 0x0000620015127a20 */ /* 0x000fca0000400000 */
[----:B------:R-:W-:Y:S01]  /*0960*/  FMNMX R17, R17, R18, !PT ;  /* 0x0000001211117209 */ /* 0x000fe20007800000 */
[----:B------:R-:W-:Y:S02]  /*0970*/  FMUL R16, R12, c[0x0][0x188] ;  /* 0x000062000c107a20 */ /* 0x000fe40000400000 */
[----:B------:R-:W-:-:S03]  /*0980*/  FMUL R18, R13, c[0x0][0x188] ;  /* 0x000062000d127a20 */ /* 0x000fc60000400000 */
[----:B------:R-:W-:Y:S01]  /*0990*/  FMNMX R16, R16, R17, !PT ;  /* 0x0000001110107209 */ /* 0x000fe20007800000 */
[----:B------:R-:W-:-:S03]  /*09a0*/  FMUL R17, R22, c[0x0][0x188] ;  /* 0x0000620016117a20 */ /* 0x000fc60000400000 */
[----:B------:R-:W-:Y:S01]  /*09b0*/  FMNMX R16, R18, R16, !PT ;  /* 0x0000001012107209 */ /* 0x000fe20007800000 */
[----:B------:R-:W-:-:S04]  /*09c0*/  FMUL R18, R23, c[0x0][0x188] ;  /* 0x0000620017127a20 */ /* 0x000fc80000400000 */
[----:B------:R-:W0:Y:S01]  /*09d0*/  SHFL.BFLY PT, R19, R16, 0x2, 0x1f ;  /* 0x0c401f0010137f89 */ /* 0x000e2200000e0000 */
[----:B------:R-:W-:Y:S01]  /*09e0*/  FMNMX R17, R17, R18, !PT ;  /* 0x0000001211117209 */ /* 0x000fe20007800000 */
[----:B------:R-:W-:-:S05]  /*09f0*/  FMUL R18, R14, c[0x0][0x188] ;  /* 0x000062000e127a20 */ /* 0x000fca0000400000 */
[----:B------:R-:W-:Y:S01]  /*0a00*/  FMNMX R17, R18, R17, !PT ;  /* 0x0000001112117209 */ /* 0x000fe20007800000 */
[----:B------:R-:W-:-:S05]  /*0a10*/  FMUL R18, R15, c[0x0][0x188] ;  /* 0x000062000f127a20 */ /* 0x000fca0000400000 */
[----:B------:R-:W-:-:S05]  /*0a20*/  FMNMX R17, R18, R17, !PT ;  /* 0x0000001112117209 */ /* 0x000fca0007800000 */
[----:B------:R-:W1:Y:S01]  /*0a30*/  SHFL.BFLY PT, R18, R17, 0x2, 0x1f ;  /* 0x0c401f0011127f89 */ /* 0x000e6200000e0000 */
[----:B0-----:R-:W-:-:S05]  /*0a40*/  FMNMX R16, R16, R19, !PT ;  /* 0x0000001310107209 */ /* 0x001fca0007800000 */
[----:B------:R-:W0:Y:S01]  /*0a50*/  SHFL.BFLY PT, R19, R16, 0x1, 0x1f ;  /* 0x0c201f0010137f89 */ /* 0x000e2200000e0000 */
[----:B-1----:R-:W-:-:S05]  /*0a60*/  FMNMX R17, R17, R18, !PT ;  /* 0x0000001211117209 */ /* 0x002fca0007800000 */
[----:B------:R-:W1:Y:S01]  /*0a70*/  SHFL.BFLY PT, R18, R17, 0x1, 0x1f ;  /* 0x0c201f0011127f89 */ /* 0x000e6200000e0000 */
[----:B0-----:R-:W-:-:S04]  /*0a80*/  FMNMX R19, R16, R19, !PT ;  /* 0x0000001310137209 */ /* 0x001fc80007800000 */
[----:B------:R-:W-:-:S05]  /*0a90*/  FMNMX R25, R19, R29, !PT ;  /* 0x0000001d13197209 */ /* 0x000fca0007800000 */
[--C-:B------:R-:W-:Y:S02]  /*0aa0*/  FFMA R16, R20, c[0x0][0x188], -R25.reuse ;  /* 0x0000620014107a23 */ /* 0x100fe40000000819 */
[--C-:B------:R-:W-:Y:S02]  /*0ab0*/  FFMA R21, R21, c[0x0][0x188], -R25.reuse ;  /* 0x0000620015157a23 */ /* 0x100fe40000000819 */
[----:B------:R-:W-:Y:S02]  /*0ac0*/  FFMA R12, R12, c[0x0][0x188], -R25 ;  /* 0x000062000c0c7a23 */ /* 0x000fe40000000819 */
[----:B------:R-:W-:Y:S02]  /*0ad0*/  FMUL R16, R16, 1.4426950216293334961 ;  /* 0x3fb8aa3b10107820 */ /* 0x000fe40000400000 */
[----:B------:R-:W-:Y:S01]  /*0ae0*/  FMUL R21, R21, 1.4426950216293334961 ;  /* 0x3fb8aa3b15157820 */ /* 0x000fe20000400000 */
[----:B-1----:R-:W-:Y:S01]  /*0af0*/  FMNMX R18, R17, R18, !PT ;  /* 0x0000001211127209 */ /* 0x002fe20007800000 */
[----:B------:R-:W-:-:S02]  /*0b00*/  FMUL R12, R12, 1.4426950216293334961 ;  /* 0x3fb8aa3b0c0c7820 */ /* 0x000fc40000400000 */
[----:B------:R-:W-:Y:S01]  /*0b10*/  FFMA R13, R13, c[0x0][0x188], -R25 ;  /* 0x000062000d0d7a23 */ /* 0x000fe20000000819 */
[----:B------:R-:W-:Y:S01]  /*0b20*/  FMNMX R20, R18, R24, !PT ;  /* 0x0000001812147209 */ /* 0x000fe20007800000 */
[----:B------:R-:W-:Y:S04]  /*0b30*/  MUFU.EX2 R16, R16 ;  /* 0x0000001000107308 */ /* 0x000fe80000000800 */
[--C-:B------:R-:W-:Y:S02]  /*0b40*/  FFMA R22, R22, c[0x0][0x188], -R20.reuse ;  /* 0x0000620016167a23 */ /* 0x100fe40000000814 */
[--C-:B------:R-:W-:Y:S02]  /*0b50*/  FFMA R23, R23, c[0x0][0x188], -R20.reuse ;  /* 0x0000620017177a23 */ /* 0x100fe40000000814 */
[----:B------:R-:W0:Y:S01]  /*0b60*/  MUFU.EX2 R17, R21 ;  /* 0x0000001500117308 */ /* 0x000e220000000800 */
[----:B------:R-:W-:-:S02]  /*0b70*/  FFMA R19, R14, c[0x0][0x188], -R20 ;  /* 0x000062000e137a23 */ /* 0x000fc40000000814 */
[----:B------:R-:W-:Y:S02]  /*0b80*/  FMUL R23, R23, 1.4426950216293334961 ;  /* 0x3fb8aa3b17177820 */ /* 0x000fe40000400000 */
[----:B------:R-:W-:Y:S02]  /*0b90*/  FMUL R19, R19, 1.4426950216293334961 ;  /* 0x3fb8aa3b13137820 */ /* 0x000fe40000400000 */
[----:B------:R-:W-:Y:S01]  /*0ba0*/  FFMA R15, R15, c[0x0][0x188], -R20 ;  /* 0x000062000f0f7a23 */ /* 0x000fe20000000814 */
[----:B------:R1:W3:Y:S03]  /*0bb0*/  MUFU.EX2 R18, R12 ;  /* 0x0000000c00127308 */ /* 0x0002e60000000800 */
[----:B------:R-:W-:-:S05]  /*0bc0*/  FMUL R15, R15, 1.4426950216293334961 ;  /* 0x3fb8aa3b0f0f7820 */ /* 0x000fca0000400000 */
[----:B------:R0:W-:Y:S01]  /*0bd0*/  MUFU.EX2 R14, R23 ;  /* 0x00000017000e7308 */ /* 0x0001e20000000800 */
[----:B-1----:R-:W-:Y:S02]  /*0be0*/  FMUL R12, R13, 1.4426950216293334961 ;  /* 0x3fb8aa3b0d0c7820 */ /* 0x002fe40000400000 */
[----:B------:R-:W-:Y:S02]  /*0bf0*/  FMUL R13, R22, 1.4426950216293334961 ;  /* 0x3fb8aa3b160d7820 */ /* 0x000fe40000400000 */
[----:B------:R-:W-:-:S03]  /*0c00*/  FADD R22, -R25, R29 ;  /* 0x0000001d19167221 */ /* 0x000fc60000000100 */
[----:B------:R-:W1:Y:S01]  /*0c10*/  MUFU.EX2 R12, R12 ;  /* 0x0000000c000c7308 */ /* 0x000e620000000800 */
[----:B0-----:R-:W-:Y:S01]  /*0c20*/  FADD R23, R16, R17 ;  /* 0x0000001110177221 */ /* 0x001fe20000000000 */
[----:B------:R-:W-:-:S03]  /*0c30*/  F2FP.BF16.PACK_AB R16, R17, R16 ;  /* 0x000000101110723e */ /* 0x000fc600000010ff */
[----:B---3--:R-:W-:-:S03]  /*0c40*/  FADD R23, R18, R23 ;  /* 0x0000001712177221 */ /* 0x008fc60000000000 */
[----:B------:R-:W0:Y:S08]  /*0c50*/  MUFU.EX2 R13, R13 ;  /* 0x0000000d000d7308 */ /* 0x000e300000000800 */
[----:B------:R-:W3:Y:S01]  /*0c60*/  MUFU.EX2 R19, R19 ;  /* 0x0000001300137308 */ /* 0x000ee20000000800 */
[C---:B-1----:R-:W-:Y:S01]  /*0c70*/  FADD R23, R12.reuse, R23 ;  /* 0x000000170c177221 */ /* 0x042fe20000000000 */
[----:B------:R-:W-:-:S06]  /*0c80*/  F2FP.BF16.PACK_AB R18, R12, R18 ;  /* 0x000000120c12723e */ /* 0x000fcc00000010ff */
[----:B------:R-:W1:Y:S01]  /*0c90*/  MUFU.EX2 R21, R15 ;  /* 0x0000000f00157308 */ /* 0x000e620000000800 */
[----:B0-----:R-:W-:Y:S01]  /*0ca0*/  FADD R12, R13, R14 ;  /* 0x0000000e0d0c7221 */ /* 0x001fe20000000000 */
[----:B------:R-:W-:-:S03]  /*0cb0*/  F2FP.BF16.PACK_AB R17, R14, R13 ;  /* 0x0000000d0e11723e */ /* 0x000fc600000010ff */
[----:B---3--:R-:W-:-:S04]  /*0cc0*/  FADD R29, R19, R12 ;  /* 0x0000000c131d7221 */ /* 0x008fc80000000000 */
[C---:B-1----:R-:W-:Y:S01]  /*0cd0*/  FADD R29, R21.reuse, R29 ;  /* 0x0000001d151d7221 */ /* 0x042fe20000000000 */
[----:B------:R-:W-:Y:S01]  /*0ce0*/  F2FP.BF16.PACK_AB R19, R21, R19 ;  /* 0x000000131513723e */ /* 0x000fe200000010ff */
[----:B------:R-:W-:Y:S02]  /*0cf0*/  FMUL R21, R22, 1.4426950216293334961 ;  /* 0x3fb8aa3b16157820 */ /* 0x000fe40000400000 */
[----:B------:R-:W-:Y:S02]  /*0d00*/  FADD R22, -R20, R24 ;  /* 0x0000001814167221 */ /* 0x000fe40000000100 */
[----:B------:R-:W0:Y:S02]  /*0d10*/  SHFL.BFLY PT, R24, R29, 0x2, 0x1f ;  /* 0x0c401f001d187f89 */ /* 0x000e2400000e0000 */
[----:B------:R-:W-:Y:S01]  /*0d20*/  FMUL R22, R22, 1.4426950216293334961 ;  /* 0x3fb8aa3b16167820 */ /* 0x000fe20000400000 */
[----:B------:R-:W1:Y:S08]  /*0d30*/  MUFU.EX2 R21, R21 ;  /* 0x0000001500157308 */ /* 0x000e700000000800 */
[----:B------:R-:W3:Y:S01]  /*0d40*/  MUFU.EX2 R22, R22 ;  /* 0x0000001600167308 */ /* 0x000ee20000000800 */
[----:B-1----:R-:W-:-:S02]  /*0d50*/  FMUL R8, R21, R8 ;  /* 0x0000000815087220 */ /* 0x002fc40000400000 */
[C---:B------:R-:W-:Y:S02]  /*0d60*/  FMUL R9, R21.reuse, R9 ;  /* 0x0000000915097220 */ /* 0x040fe40000400000 */
[----:B------:R-:W-:Y:S02]  /*0d70*/  FMUL R4, R21, R4 ;  /* 0x0000000415047220 */ /* 0x000fe40000400000 */
[----:B0-----:R-:W-:Y:S01]  /*0d80*/  FADD R24, R29, R24 ;  /* 0x000000181d187221 */ /* 0x001fe20000000000 */
[----:B------:R-:W-:Y:S01]  /*0d90*/  MOV R29, R25 ;  /* 0x00000019001d7202 */ /* 0x000fe20000000f00 */
[C---:B---3--:R-:W-:Y:S02]  /*0da0*/  FMUL R10, R22.reuse, R10 ;  /* 0x0000000a160a7220 */ /* 0x048fe40000400000 */
[----:B------:R-:W-:Y:S02]  /*0db0*/  FMUL R11, R22, R11 ;  /* 0x0000000b160b7220 */ /* 0x000fe40000400000 */
[----:B------:R-:W-:-:S02]  /*0dc0*/  FMUL R5, R21, R5 ;  /* 0x0000000515057220 */ /* 0x000fc40000400000 */
[C---:B------:R-:W-:Y:S02]  /*0dd0*/  FMUL R6, R22.reuse, R6 ;  /* 0x0000000616067220 */ /* 0x040fe40000400000 */
[----:B------:R-:W-:Y:S01]  /*0de0*/  FMUL R7, R22, R7 ;  /* 0x0000000716077220 */ /* 0x000fe20000400000 */
[----:B--2---:R-:W-:Y:S04]  /*0df0*/  STS.U16 [R30+0x2000], R32 ;  /* 0x002000201e007388 */ /* 0x004fe80000000400 */
[----:B------:R-:W-:Y:S06]  /*0e00*/  BAR.SYNC.DEFER_BLOCKING 0x0 ;  /* 0x0000000000007b1d */ /* 0x000fec0000010000 */
[----:B------:R-:W0:Y:S04]  /*0e10*/  SHFL.BFLY PT, R32, R23, 0x2, 0x1f ;  /* 0x0c401f0017207f89 */ /* 0x000e2800000e0000 */
[----:B------:R-:W1:Y:S01]  /*0e20*/  LDSM.16.M88.4 R12, [R28+0x2000] ;  /* 0x002000001c0c783b */ /* 0x000e620000000200 */
[----:B0-----:R-:W-:Y:S01]  /*0e30*/  FADD R23, R23, R32 ;  /* 0x0000002017177221 */ /* 0x001fe20000000000 */
[C---:B-1----:R-:W-:Y:S04]  /*0e40*/  HMMA.16816.F32.BF16 R8, R16.reuse, R12, R8 ;  /* 0x0000000c1008723c */ /* 0x042fe80000041808 */
[----:B------:R-:W0:Y:S04]  /*0e50*/  SHFL.BFLY PT, R12, R23, 0x1, 0x1f ;  /* 0x0c201f00170c7f89 */ /* 0x000e2800000e0000 */
[----:B------:R-:W1:Y:S01]  /*0e60*/  SHFL.BFLY PT, R13, R24, 0x1, 0x1f ;  /* 0x0c201f00180d7f89 */ /* 0x000e6200000e0000 */
[----:B------:R-:W-:Y:S07]  /*0e70*/  HMMA.16816.F32.BF16 R4, R16, R14, R4 ;  /* 0x0000000e1004723c */ /* 0x000fee0000041804 */
[----:B------:R-:W-:-:S04]  /*0e80*/  IMAD.MOV.U32 R14, RZ, RZ, 0x10 ;  /* 0x00000010ff0e7424 */ /* 0x000fc800078e00ff */
[C---:B------:R-:W-:Y:S02]  /*0e90*/  IMAD R0, R14.reuse, c[0x0][0x1b4], R0 ;  /* 0x00006d000e007a24 */ /* 0x040fe400078e0200 */
[----:B------:R-:W-:Y:S02]  /*0ea0*/  IMAD R3, R14, c[0x0][0x1a4], R3 ;  /* 0x000069000e037a24 */ /* 0x000fe400078e0203 */
[----:B0-----:R-:W-:Y:S02]  /*0eb0*/  FADD R12, R23, R12 ;  /* 0x0000000c170c7221 */ /* 0x001fe40000000000 */
[----:B-1----:R-:W-:Y:S02]  /*0ec0*/  FADD R13, R24, R13 ;  /* 0x0000000d180d7221 */ /* 0x002fe40000000000 */
[----:B------:R-:W-:Y:S02]  /*0ed0*/  FFMA R27, R21, R27, R12 ;  /* 0x0000001b151b7223 */ /* 0x000fe4000000000c */
[----:B------:R-:W-:-:S02]  /*0ee0*/  FFMA R26, R22, R26, R13 ;  /* 0x0000001a161a7223 */ /* 0x000fc4000000000d */
[----:B------:R-:W-:Y:S01]  /*0ef0*/  IMAD.MOV.U32 R24, RZ, RZ, R20 ;  /* 0x000000ffff187224 */ /* 0x000fe200078e0014 */
[----:B------:R-:W-:Y:S05]  /*0f00*/  @!P0 BRA `(.L_x_1) ;  /* 0xfffff92000008947 */ /* 0x000fea000383ffff */
.L_x_0:
[----:B------:R-:W0:Y:S01]  /*0f10*/  S2R R32, SR_CTAID.Y ;  /* 0x0000000000207919 */ /* 0x000e220000002600 */
[C---:B------:R-:W-:Y:S01]  /*0f20*/  FMUL R3, R26.reuse, 8388608 ;  /* 0x4b0000001a037820 */ /* 0x040fe20000400000 */
[----:B------:R-:W-:Y:S01]  /*0f30*/  FSETP.GEU.AND P3, PT, R26, 1.175494350822287508e-38, PT ;  /* 0x008000001a00780b */ /* 0x000fe20003f6e000 */
[----:B------:R-:W-:Y:S01]  /*0f40*/  IMAD R16, R37, c[0x0][0x1c4], RZ ;  /* 0x0000710025107a24 */ /* 0x000fe200078e02ff */
[----:B------:R-:W1:Y:S01]  /*0f50*/  S2R R30, SR_TID.X ;  /* 0x00000000001e7919 */ /* 0x000e620000002100 */
[----:B------:R-:W-:Y:S01]  /*0f60*/  FMUL R18, R27, 8388608 ;  /* 0x4b0000001b127820 */ /* 0x000fe20000400000 */
[----:B------:R-:W-:Y:S02]  /*0f70*/  FSEL R0, R3, R26, !P3 ;  /* 0x0000001a03007208 */ /* 0x000fe40005800000 */
[----:B------:R-:W2:Y:S01]  /*0f80*/  S2R R21, SR_TID.X ;  /* 0x0000000000157919 */ /* 0x000ea20000002100 */
[C---:B------:R-:W-:Y:S01]  /*0f90*/  SHF.L.U32 R24, R16.reuse, 0x1, RZ ;  /* 0x0000000110187819 */ /* 0x040fe200000006ff */
[----:B------:R-:W-:Y:S01]  /*0fa0*/  IMAD.HI R16, R16, 0x2, RZ ;  /* 0x0000000210107827 */ /* 0x000fe200078e02ff */
[----:B------:R-:W-:Y:S01]  /*0fb0*/  FSETP.GEU.AND P4, PT, R27, 1.175494350822287508e-38, PT ;  /* 0x008000001b00780b */ /* 0x000fe20003f8e000 */
[----:B------:R-:W-:Y:S01]  /*0fc0*/  BAR.SYNC.DEFER_BLOCKING 0x0 ;  /* 0x0000000000007b1d */ /* 0x000fe20000010000 */
[----:B------:R-:W-:-:S02]  /*0fd0*/  IADD3 R3, R0, -0x3f3504f3, RZ ;  /* 0xc0cafb0d00037810 */ /* 0x000fc40007ffe0ff */
[----:B------:R-:W-:Y:S02]  /*0fe0*/  FSEL R18, R18, R27, !P4 ;  /* 0x0000001b12127208 */ /* 0x000fe40006000000 */
[----:B------:R-:W-:Y:S02]  /*0ff0*/  FSETP.GT.AND P1, PT, |R27|, 8.50705917302346158658e+37, PT ;  /* 0x7e8000001b00780b */ /* 0x000fe40003f24200 */
[----:B------:R-:W-:Y:S02]  /*1000*/  LOP3.LUT R3, R3, 0xff800000, RZ, 0xc0, !PT ;  /* 0xff80000003037812 */ /* 0x000fe400078ec0ff */
[----:B------:R-:W-:Y:S02]  /*1010*/  FSETP.GEU.AND P2, PT, |R27|, 1.175494350822287508e-38, PT ;  /* 0x008000001b00780b */ /* 0x000fe40003f4e200 */
[----:B------:R-:W-:Y:S01]  /*1020*/  IADD3 R15, R18, -0x3f3504f3, RZ ;  /* 0xc0cafb0d120f7810 */ /* 0x000fe20007ffe0ff */
[----:B0-----:R-:W-:-:S03]  /*1030*/  IMAD R17, R32, c[0x0][0x1c0], RZ ;  /* 0x0000700020117a24 */ /* 0x001fc600078e02ff */
[----:B------:R-:W-:Y:S01]  /*1040*/  LOP3.LUT R15, R15, 0xff800000, RZ, 0xc0, !PT ;  /* 0xff8000000f0f7812 */ /* 0x000fe200078ec0ff */
[----:B------:R-:W-:Y:S01]  /*1050*/  IMAD.SHL.U32 R23, R17, 0x2, RZ ;  /* 0x0000000211177824 */ /* 0x000fe200078e00ff */
[C---:B-1----:R-:W-:Y:S01]  /*1060*/  LOP3.LUT R13, R30.reuse, 0xf0, RZ, 0xc0, !PT ;  /* 0x000000f01e0d7812 */ /* 0x042fe200078ec0ff */
[----:B------:R-:W-:Y:S01]  /*1070*/  @P1 FMUL R27, R27, 0.25 ;  /* 0x3e8000001b1b1820 */ /* 0x000fe20000400000 */
[C---:B------:R-:W-:Y:S01]  /*1080*/  LOP3.LUT R29, R30.reuse, 0x18, RZ, 0xc0, !PT ;  /* 0x000000181e1d7812 */ /* 0x040fe200078ec0ff */
[----:B------:R-:W-:Y:S01]  /*1090*/  IMAD.HI R17, R17, 0x2, RZ ;  /* 0x0000000211117827 */ /* 0x000fe200078e02ff */
[----:B--2---:R-:W-:Y:S01]  /*10a0*/  LOP3.LUT R21, R21, 0x7, RZ, 0xc0, !PT ;  /* 0x0000000715157812 */ /* 0x004fe200078ec0ff */
[----:B------:R-:W-:Y:S01]  /*10b0*/  I2F R22, R15 ;  /* 0x0000000f00167306 */ /* 0x000fe20000201400 */
[--C-:B------:R-:W-:Y:S01]  /*10c0*/  SHF.R.U32.HI R12, RZ, 0x1, R30.reuse ;  /* 0x00000001ff0c7819 */ /* 0x100fe2000001161e */
[----:B------:R-:W-:Y:S01]  /*10d0*/  @!P2 FMUL R27, R27, 16777216 ;  /* 0x4b8000001b1ba820 */ /* 0x000fe20000400000 */
[----:B------:R-:W-:Y:S01]  /*10e0*/  SHF.L.U32 R14, R30, 0x2, RZ ;  /* 0x000000021e0e7819 */ /* 0x000fe200000006ff */
[----:B------:R-:W-:Y:S01]  /*10f0*/  IMAD R28, R21, 0x2, R13 ;  /* 0x00000002151c7824 */ /* 0x000fe200078e020d */
[----:B------:R-:W-:Y:S01]  /*1100*/  IADD3 R13, P5, P6, R24, c[0x0][0x178], R23 ;  /* 0x00005e00180d7a10 */ /* 0x000fe20007ebe017 */
[----:B------:R-:W-:Y:S01]  /*1110*/  IMAD R35, R29, 0x10, R21 ;  /* 0x000000101d237824 */ /* 0x000fe200078e0215 */
[----:B------:R-:W-:Y:S01]  /*1120*/  FSEL R23, RZ, -23, P4 ;  /* 0xc1b80000ff177808 */ /* 0x000fe20002000000 */
[----:B------:R-:W0:Y:S01]  /*1130*/  I2F R21, R3 ;  /* 0x0000000300157306 */ /* 0x000e220000201400 */
[----:B------:R-:W-:Y:S01]  /*1140*/  FSETP.GT.AND P4, PT, |R26|, 8.50705917302346158658e+37, PT ;  /* 0x7e8000001a00780b */ /* 0x000fe20003f84200 */
[----:B------:R-:W-:Y:S01]  /*1150*/  @P1 FMUL R5, R5, 0.25 ;  /* 0x3e80000005051820 */ /* 0x000fe20000400000 */
[----:B------:R-:W-:Y:S01]  /*1160*/  LOP3.LUT R33, R12, 0x4, RZ, 0xc0, !PT ;  /* 0x000000040c217812 */ /* 0x000fe200078ec0ff */
[----:B------:R-:W-:Y:S01]  /*1170*/  @P1 FMUL R4, R4, 0.25 ;  /* 0x3e80000004041820 */ /* 0x000fe20000400000 */
[----:B------:R-:W-:Y:S01]  /*1180*/  FSEL R12, RZ, -23, P3 ;  /* 0xc1b80000ff0c7808 */ /* 0x000fe20001800000 */
[----:B------:R-:W-:Y:S01]  /*1190*/  @P1 FMUL R9, R9, 0.25 ;  /* 0x3e80000009091820 */ /* 0x000fe20000400000 */
[----:B------:R-:W-:Y:S01]  /*11a0*/  FSETP.GEU.AND P3, PT, |R26|, 1.175494350822287508e-38, PT ;  /* 0x008000001a00780b */ /* 0x000fe20003f6e200 */
[----:B------:R-:W1:Y:S01]  /*11b0*/  MUFU.RCP R27, R27 ;  /* 0x0000001b001b7308 */ /* 0x000e620000001000 */
[----:B------:R-:W-:Y:S01]  /*11c0*/  SHF.R.S32.HI R2, RZ, 0x5, R30 ;  /* 0x00000005ff027819 */ /* 0x000fe2000001141e */
[----:B------:R-:W-:Y:S01]  /*11d0*/  @P1 FMUL R8, R8, 0.25 ;  /* 0x3e80000008081820 */ /* 0x000fe20000400000 */
[----:B------:R-:W-:Y:S01]  /*11e0*/  LOP3.LUT R19, R14, 0x7c, RZ, 0xc0, !PT ;  /* 0x0000007c0e137812 */ /* 0x000fe200078ec0ff */
[----:B------:R-:W-:Y:S01]  /*11f0*/  @!P2 FMUL R5, R5, 16777216 ;  /* 0x4b8000000505a820 */ /* 0x000fe20000400000 */
[----:B------:R-:W-:Y:S01]  /*1200*/  SHF.L.U32 R34, R30, 0x1, RZ ;  /* 0x000000011e227819 */ /* 0x000fe200000006ff */
[----:B------:R-:W-:Y:S01]  /*1210*/  @P4 FMUL R26, R26, 0.25 ;  /* 0x3e8000001a1a4820 */ /* 0x000fe20000400000 */
[----:B------:R-:W-:Y:S01]  /*1220*/  SGXT R2, R2, 0x1 ;  /* 0x000000010202781a */ /* 0x000fe20000000200 */
[----:B0-----:R-:W-:Y:S01]  /*1230*/  FFMA.FTZ R21, R21, 1.1920928955078125e-07, R12 ;  /* 0x3400000015157823 */ /* 0x001fe2000001000c */
[----:B------:R-:W-:Y:S01]  /*1240*/  LOP3.LUT R31, R19, 0x380, R34, 0xf8, !PT ;  /* 0x00000380131f7812 */ /* 0x000fe200078ef822 */
[----:B------:R-:W-:Y:S01]  /*1250*/  @P4 FMUL R7, R7, 0.25 ;  /* 0x3e80000007074820 */ /* 0x000fe20000400000 */
[----:B------:R-:W-:Y:S01]  /*1260*/  LOP3.LUT R14, R14, 0x780, RZ, 0xc0, !PT ;  /* 0x000007800e0e7812 */ /* 0x000fe200078ec0ff */
[----:B------:R-:W-:Y:S01]  /*1270*/  @!P3 FMUL R26, R26, 16777216 ;  /* 0x4b8000001a1ab820 */ /* 0x000fe20000400000 */
[----:B------:R-:W-:Y:S01]  /*1280*/  LOP3.LUT R2, R31, 0x1008, R2, 0x78, !PT ;  /* 0x000010081f027812 */ /* 0x000fe200078e7802 */
[----:B------:R-:W-:Y:S01]  /*1290*/  IMAD.IADD R31, R18, 0x1, -R15 ;  /* 0x00000001121f7824 */ /* 0x000fe200078e0a0f */
[----:B------:R-:W-:Y:S01]  /*12a0*/  LEA R14, R35, R14, 0x4 ;  /* 0x0000000e230e7211 */ /* 0x000fe200078e20ff */
[----:B------:R-:W-:Y:S01]  /*12b0*/  @P4 FMUL R6, R6, 0.25 ;  /* 0x3e80000006064820 */ /* 0x000fe20000400000 */
[----:B------:R-:W-:Y:S01]  /*12c0*/  MOV R12, 0x3dc6b27f ;  /* 0x3dc6b27f000c7802 */ /* 0x000fe20000000f00 */
[----:B------:R-:W-:Y:S01]  /*12d0*/  FADD R31, R31, -1 ;  /* 0xbf8000001f1f7421 */ /* 0x000fe20000000000 */
[----:B------:R-:W0:Y:S01]  /*12e0*/  MUFU.RCP R26, R26 ;  /* 0x0000001a001a7308 */ /* 0x000e220000001000 */
[----:B------:R-:W-:Y:S01]  /*12f0*/  LEA.HI R29, R29, R14, RZ, 0x1f ;  /* 0x0000000e1d1d7211 */ /* 0x000fe200078ff8ff */
[----:B------:R-:W-:Y:S01]  /*1300*/  @P4 FMUL R10, R10, 0.25 ;  /* 0x3e8000000a0a4820 */ /* 0x000fe20000400000 */
[----:B------:R-:W-:Y:S01]  /*1310*/  IADD3.X R17, R16, c[0x0][0x17c], R17, P5, P6 ;  /* 0x00005f0010117a10 */ /* 0x000fe20002fec411 */
[----:B------:R-:W-:Y:S01]  /*1320*/  FFMA.FTZ R14, R31, R12, -0.16845393180847167969 ;  /* 0xbe2c7f301f0e7423 */ /* 0x000fe2000001000c */
[----:B------:R-:W-:Y:S01]  /*1330*/  LOP3.LUT P0, RZ, R30, 0x100, RZ, 0xc0, !PT ;  /* 0x000001001eff7812 */ /* 0x000fe2000780c0ff */
[----:B------:R-:W-:Y:S01]  /*1340*/  @P4 FMUL R11, R11, 0.25 ;  /* 0x3e8000000b0b4820 */ /* 0x000fe20000400000 */
[----:B------:R-:W-:Y:S01]  /*1350*/  SHF.R.U32.HI R30, RZ, 0x8, R30 ;  /* 0x00000008ff1e7819 */ /* 0x000fe2000001161e */
[----:B------:R-:W-:Y:S01]  /*1360*/  FFMA.FTZ R16, R31, R14, 0.1716887056827545166 ;  /* 0x3e2fcf2a1f107423 */ /* 0x000fe2000001000e */
[----:B------:R-:W-:Y:S01]  /*1370*/  LOP3.LUT R35, R29, 0xc, RZ, 0x3c, !PT ;  /* 0x0000000c1d237812 */ /* 0x000fe200078e3cff */
[----:B------:R-:W-:Y:S01]  /*1380*/  @!P2 FMUL R4, R4, 16777216 ;  /* 0x4b8000000404a820 */ /* 0x000fe20000400000 */
[----:B------:R-:W-:Y:S01]  /*1390*/  SGXT.U32 R30, R30, 0x1 ;  /* 0x000000011e1e781a */ /* 0x000fe20000000000 */
[----:B------:R-:W-:Y:S01]  /*13a0*/  FFMA.FTZ R16, R31, R16, -0.17900948226451873779 ;  /* 0xbe374e431f107423 */ /* 0x000fe20000010010 */
[----:B------:R-:W-:Y:S01]  /*13b0*/  ISETP.GE.U32.AND P1, PT, R0, 0x7f800000, PT ;  /* 0x7f8000000000780c */ /* 0x000fe20003f26070 */
[----:B------:R-:W-:-:S02]  /*13c0*/  @!P2 FMUL R9, R9, 16777216 ;  /* 0x4b8000000909a820 */ /* 0x000fc40000400000 */
[----:B------:R-:W-:Y:S01]  /*13d0*/  @!P2 FMUL R8, R8, 16777216 ;  /* 0x4b8000000808a820 */ /* 0x000fe20000400000 */
[----:B------:R-:W-:Y:S01]  /*13e0*/  ISETP.GE.U32.AND P2, PT, R18, 0x7f800000, PT ;  /* 0x7f8000001200780c */ /* 0x000fe20003f46070 */
[----:B------:R-:W-:Y:S02]  /*13f0*/  @!P3 FMUL R7, R7, 16777216 ;  /* 0x4b8000000707b820 */ /* 0x000fe40000400000 */
[----:B------:R-:W-:Y:S02]  /*1400*/  @!P3 FMUL R6, R6, 16777216 ;  /* 0x4b8000000606b820 */ /* 0x000fe40000400000 */
[----:B------:R-:W-:Y:S02]  /*1410*/  @!P3 FMUL R10, R10, 16777216 ;  /* 0x4b8000000a0ab820 */ /* 0x000fe40000400000 */
[----:B------:R-:W-:Y:S02]  /*1420*/  @!P3 FMUL R11, R11, 16777216 ;  /* 0x4b8000000b0bb820 */ /* 0x000fe40000400000 */
[----:B------:R-:W-:-:S02]  /*1430*/  FFMA.FTZ R16, R31, R16, 0.20512372255325317383 ;  /* 0x3e520bf41f107423 */ /* 0x000fc40000010010 */
[C---:B-1----:R-:W-:Y:S02]  /*1440*/  FMUL R5, R27.reuse, R5 ;  /* 0x000000051b057220 */ /* 0x042fe40000400000 */
[C---:B------:R-:W-:Y:S02]  /*1450*/  FMUL R4, R27.reuse, R4 ;  /* 0x000000041b047220 */ /* 0x040fe40000400000 */
[C---:B------:R-:W-:Y:S02]  /*1460*/  FMUL R14, R27.reuse, R9 ;  /* 0x000000091b0e7220 */ /* 0x040fe40000400000 */
[----:B------:R-:W-:Y:S02]  /*1470*/  FMUL R27, R27, R8 ;  /* 0x000000081b1b7220 */ /* 0x000fe40000400000 */
[C---:B0-----:R-:W-:Y:S01]  /*1480*/  FMUL R7, R26.reuse, R7 ;  /* 0x000000071a077220 */ /* 0x041fe20000400000 */
[----:B------:R-:W-:Y:S01]  /*1490*/  F2FP.BF16.PACK_AB R5, R5, R14 ;  /* 0x0000000e0505723e */ /* 0x000fe200000010ff */
[----:B------:R-:W-:Y:S01]  /*14a0*/  FMUL R6, R26, R6 ;  /* 0x000000061a067220 */ /* 0x000fe20000400000 */
[----:B------:R-:W-:Y:S01]  /*14b0*/  F2FP.BF16.PACK_AB R27, R4, R27 ;  /* 0x0000001b041b723e */ /* 0x000fe200000010ff */
[----:B------:R-:W-:-:S02]  /*14c0*/  FMUL R9, R26, R10 ;  /* 0x0000000a1a097220 */ /* 0x000fc40000400000 */
[----:B------:R-:W-:Y:S01]  /*14d0*/  FMUL R26, R26, R11 ;  /* 0x0000000b1a1a7220 */ /* 0x000fe20000400000 */
[----:B------:R-:W-:Y:S01]  /*14e0*/  STS [R2+0x400], R5 ;  /* 0x0004000502007388 */ /* 0x000fe20000000800 */
[----:B------:R-:W-:Y:S01]  /*14f0*/  FFMA.FTZ R16, R31, R16, -0.24046532809734344482 ;  /* 0xbe763c8b1f107423 */ /* 0x000fe20000010010 */
[----:B------:R-:W-:Y:S01]  /*1500*/  F2FP.BF16.PACK_AB R6, R6, R9 ;  /* 0x000000090606723e */ /* 0x000fe200000010ff */
[----:B------:R-:W-:Y:S01]  /*1510*/  FFMA.FTZ R22, R22, 1.1920928955078125e-07, R23 ;  /* 0x3400000016167823 */ /* 0x000fe20000010017 */
[----:B------:R-:W-:Y:S01]  /*1520*/  F2FP.BF16.PACK_AB R7, R7, R26 ;  /* 0x0000001a0707723e */ /* 0x000fe200000010ff */
[C---:B------:R-:W-:Y:S01]  /*1530*/  FFMA.FTZ R16, R31.reuse, R16, 0.28857114911079406738 ;  /* 0x3e93bf991f107423 */ /* 0x040fe20000010010 */
[----:B------:R-:W-:Y:S01]  /*1540*/  LOP3.LUT R9, R2, 0x4, RZ, 0x3c, !PT ;  /* 0x0000000402097812 */ /* 0x000fe200078e3cff */
[----:B------:R0:W-:Y:S01]  /*1550*/  STS [R2], R27 ;  /* 0x0000001b02007388 */ /* 0x0001e20000000800 */
[----:B------:R-:W-:Y:S01]  /*1560*/  IADD3 R23, R0, -R3, RZ ;  /* 0x8000000300177210 */ /* 0x000fe20007ffe0ff */
[----:B------:R-:W-:-:S02]  /*1570*/  FFMA.FTZ R16, R31, R16, -0.36067417263984680176 ;  /* 0xbeb8aa491f107423 */ /* 0x000fc40000010010 */
[----:B------:R1:W-:Y:S01]  /*1580*/  STS [R9+0x800], R6 ;  /* 0x0008000609007388 */ /* 0x0003e20000000800 */
[----:B------:R-:W-:Y:S01]  /*1590*/  IMAD.U32 R19, R28, 0x4, R33 ;  /* 0x000000041c137824 */ /* 0x000fe200078e0021 */
[----:B------:R-:W-:Y:S01]  /*15a0*/  LOP3.LUT R33, R29, 0x8, RZ, 0x3c, !PT ;  /* 0x000000081d217812 */ /* 0x000fe200078e3cff */
[----:B------:R-:W-:Y:S01]  /*15b0*/  FFMA.FTZ R16, R31, R16, 0.48089820146560668945 ;  /* 0x3ef6384a1f107423 */ /* 0x000fe20000010010 */
[----:B------:R2:W-:Y:S01]  /*15c0*/  STS [R9+0xc00], R7 ;  /* 0x000c000709007388 */ /* 0x0005e20000000800 */
[----:B------:R-:W-:Y:S02]  /*15d0*/  FADD R23, R23, -1 ;  /* 0xbf80000017177421 */ /* 0x000fe40000000000 */
[----:B------:R-:W-:Y:S01]  /*15e0*/  FFMA.FTZ R16, R31, R16, -0.72134751081466674805 ;  /* 0xbf38aa3b1f107423 */ /* 0x000fe20000010010 */
[----:B------:R-:W-:Y:S01]  /*15f0*/  BAR.SYNC.DEFER_BLOCKING 0x0 ;  /* 0x0000000000007b1d */ /* 0x000fe20000010000 */
[----:B------:R-:W-:Y:S02]  /*1600*/  FFMA.FTZ R12, R23, R12, -0.16845393180847167969 ;  /* 0xbe2c7f30170c7423 */ /* 0x000fe4000001000c */
[----:B------:R-:W-:-:S02]  /*1610*/  FMUL R16, R31, R16 ;  /* 0x000000101f107220 */ /* 0x000fc40000400000 */
[----:B------:R-:W-:Y:S02]  /*1620*/  IMAD R8, R30, c[0x0][0x1c8], RZ ;  /* 0x000072001e087a24 */ /* 0x000fe400078e02ff */
[C---:B------:R-:W-:Y:S02]  /*1630*/  FMUL R16, R31.reuse, R16 ;  /* 0x000000101f107220 */ /* 0x040fe40000400000 */
[----:B------:R-:W-:Y:S01]  /*1640*/  IMAD.MOV.U32 R15, RZ, RZ, c[0x0][0x1c8] ;  /* 0x00007200ff0f7624 */ /* 0x000fe200078e00ff */
[----:B0-----:R-:W-:Y:S01]  /*1650*/  LEA R2, P3, R8, R13, 0x1 ;  /* 0x0000000d08027211 */ /* 0x001fe200078608ff */
[----:B------:R-:W-:Y:S01]  /*1660*/  FFMA.FTZ R27, R31, 1.4426950216293334961, R16 ;  /* 0x3fb8aa3b1f1b7823 */ /* 0x000fe20000010010 */
[----:B------:R-:W-:Y:S01]  /*1670*/  LOP3.LUT R31, R29, 0x4, RZ, 0x3c, !PT ;  /* 0x000000041d1f7812 */ /* 0x000fe200078e3cff */
[----:B------:R-:W-:Y:S01]  /*1680*/  FFMA.FTZ R12, R23, R12, 0.1716887056827545166 ;  /* 0x3e2fcf2a170c7423 */ /* 0x000fe2000001000c */
[----:B------:R-:W-:Y:S01]  /*1690*/  LEA R10, R15, R8, 0x1 ;  /* 0x000000080f0a7211 */ /* 0x000fe200078e08ff */
[----:B------:R-:W-:Y:S01]  /*16a0*/  FADD R22, R22, R27 ;  /* 0x0000001b16167221 */ /* 0x000fe20000000000 */
[----:B------:R-:W-:Y:S01]  /*16b0*/  LEA.HI.X.SX32 R3, R8, R17, 0x1, P3 ;  /* 0x0000001108037211 */ /* 0x000fe200018f0eff */
[----:B------:R-:W-:Y:S01]  /*16c0*/  FFMA.FTZ R12, R23, R12, -0.17900948226451873779 ;  /* 0xbe374e43170c7423 */ /* 0x000fe2000001000c */
[C---:B------:R-:W-:Y:S01]  /*16d0*/  LEA R4, P4, R10.reuse, R13, 0x1 ;  /* 0x0000000d0a047211 */ /* 0x040fe200078808ff */
[----:B------:R-:W-:Y:S01]  /*16e0*/  IMAD R14, R15, 0x2, R10 ;  /* 0x000000020f0e7824 */ /* 0x000fe200078e020a */
[----:B------:R-:W-:Y:S01]  /*16f0*/  @P1 MOV R27, 0x7f800000 ;  /* 0x7f800000001b1802 */ /* 0x000fe20000000f00 */
[C---:B------:R-:W-:Y:S01]  /*1700*/  FFMA.FTZ R12, R23.reuse, R12, 0.20512372255325317383 ;  /* 0x3e520bf4170c7423 */ /* 0x040fe2000001000c */
[----:B------:R-:W-:Y:S01]  /*1710*/  LEA.HI.X.SX32 R5, R10, R17, 0x1, P4 ;  /* 0x000000110a057211 */ /* 0x000fe200020f0eff */
[----:B------:R-:W0:Y:S02]  /*1720*/  LDS R29, [R29] ;  /* 0x000000001d1d7984 */ /* 0x000e240000000800 */
[----:B------:R-:W-:Y:S01]  /*1730*/  FFMA.FTZ R16, R23, R12, -0.24046532809734344482 ;  /* 0xbe763c8b17107423 */ /* 0x000fe2000001000c */
[----:B------:R-:W-:Y:S01]  /*1740*/  LEA R12, R15, R14, 0x1 ;  /* 0x0000000e0f0c7211 */ /* 0x000fe200078e08ff */
[----:B------:R-:W3:Y:S02]  /*1750*/  LDS R31, [R31] ;  /* 0x000000001f1f7984 */ /* 0x000ee40000000800 */
[----:B------:R-:W-:Y:S01]  /*1760*/  FFMA.FTZ R24, R23, R16, 0.28857114911079406738 ;  /* 0x3e93bf9917187423 */ /* 0x000fe20000010010 */
[C---:B-1----:R-:W-:Y:S01]  /*1770*/  LEA R6, P5, R14.reuse, R13, 0x1 ;  /* 0x0000000d0e067211 */ /* 0x042fe200078a08ff */
[----:B------:R-:W-:Y:S01]  /*1780*/  IMAD R16, R15, 0x2, R12 ;  /* 0x000000020f107824 */ /* 0x000fe200078e020c */
[----:B------:R-:W1:Y:S01]  /*1790*/  LDS R33, [R33] ;  /* 0x0000000021217984 */ /* 0x000e620000000800 */
[----:B------:R-:W-:Y:S01]  /*17a0*/  FFMA.FTZ R8, R23, R24, -0.36067417263984680176 ;  /* 0xbeb8aa4917087423 */ /* 0x000fe20000010018 */
[----:B--2---:R-:W-:-:S02]  /*17b0*/  LEA.HI.X.SX32 R7, R14, R17, 0x1, P5 ;  /* 0x000000110e077211 */ /* 0x004fc400028f0eff */
[----:B------:R-:W2:Y:S01]  /*17c0*/  LDS R35, [R35] ;  /* 0x0000000023237984 */ /* 0x000ea20000000800 */
[----:B------:R-:W-:Y:S01]  /*17d0*/  LEA R24, R15, R16, 0x1 ;  /* 0x000000100f187211 */ /* 0x000fe200078e08ff */
[----:B------:R-:W-:Y:S01]  /*17e0*/  FFMA.FTZ R14, R23, R8, 0.48089820146560668945 ;  /* 0x3ef6384a170e7423 */ /* 0x000fe20000010008 */
[-C--:B------:R-:W-:Y:S02]  /*17f0*/  LEA R8, P3, R12, R13.reuse, 0x1 ;  /* 0x0000000d0c087211 */ /* 0x080fe400078608ff */
[----:B------:R-:W-:Y:S01]  /*1800*/  LEA R10, P4, R16, R13, 0x1 ;  /* 0x0000000d100a7211 */ /* 0x000fe200078808ff */
[----:B------:R-:W-:Y:S01]  /*1810*/  IMAD R26, R15, 0x2, R24 ;  /* 0x000000020f1a7824 */ /* 0x000fe200078e0218 */
[-C--:B------:R-:W-:Y:S01]  /*1820*/  LEA.HI.X.SX32 R9, R12, R17.reuse, 0x1, P3 ;  /* 0x000000110c097211 */ /* 0x080fe200018f0eff */
[----:B------:R-:W-:Y:S01]  /*1830*/  FFMA.FTZ R14, R23, R14, -0.72134751081466674805 ;  /* 0xbf38aa3b170e7423 */ /* 0x000fe2000001000e */
[----:B------:R-:W-:Y:S02]  /*1840*/  LEA.HI.X.SX32 R11, R16, R17, 0x1, P4 ;  /* 0x00000011100b7211 */ /* 0x000fe400020f0eff */
[----:B------:R-:W-:Y:S01]  /*1850*/  LEA R28, R15, R26, 0x1 ;  /* 0x0000001a0f1c7211 */ /* 0x000fe200078e08ff */
[----:B------:R-:W-:Y:S01]  /*1860*/  FMUL R30, R23, R14 ;  /* 0x0000000e171e7220 */ /* 0x000fe20000400000 */
[----:B------:R-:W-:-:S02]  /*1870*/  LEA R12, P3, R24, R13, 0x1 ;  /* 0x0000000d180c7211 */ /* 0x000fc400078608ff */
[-C--:B------:R-:W-:Y:S01]  /*1880*/  LEA R14, P4, R26, R13.reuse, 0x1 ;  /* 0x0000000d1a0e7211 */ /* 0x080fe200078808ff */
[C---:B------:R-:W-:Y:S01]  /*1890*/  FMUL R30, R23.reuse, R30 ;  /* 0x0000001e171e7220 */ /* 0x040fe20000400000 */
[----:B------:R-:W-:Y:S02]  /*18a0*/  LEA R16, P5, R28, R13, 0x1 ;  /* 0x0000000d1c107211 */ /* 0x000fe400078a08ff */
[-C--:B------:R-:W-:Y:S01]  /*18b0*/  LEA.HI.X.SX32 R13, R24, R17.reuse, 0x1, P3 ;  /* 0x00000011180d7211 */ /* 0x080fe200018f0eff */
[----:B------:R-:W-:Y:S01]  /*18c0*/  FFMA.FTZ R30, R23, 1.4426950216293334961, R30 ;  /* 0x3fb8aa3b171e7823 */ /* 0x000fe2000001001e */
[-C--:B------:R-:W-:Y:S01]  /*18d0*/  LEA.HI.X.SX32 R15, R26, R17.reuse, 0x1, P4 ;  /* 0x000000111a0f7211 */ /* 0x080fe200020f0eff */
[----:B------:R-:W-:Y:S01]  /*18e0*/  @P2 IMAD.MOV.U32 R23, RZ, RZ, 0x7f800000 ;  /* 0x7f800000ff172424 */ /* 0x000fe200078e00ff */
[----:B------:R-:W-:Y:S01]  /*18f0*/  LEA.HI.X.SX32 R17, R28, R17, 0x1, P5 ;  /* 0x000000111c117211 */ /* 0x000fe200028f0eff */
[----:B------:R-:W-:Y:S01]  /*1900*/  FADD R21, R21, R30 ;  /* 0x0000001e15157221 */ /* 0x000fe20000000000 */
[C---:B------:R-:W-:Y:S01]  /*1910*/  FSETP.NEU.AND P3, PT, R18.reuse, RZ, PT ;  /* 0x000000ff1200720b */ /* 0x040fe20003f6d000 */
[----:B------:R-:W-:Y:S01]  /*1920*/  @P2 FFMA.FTZ R22, R18, R23, +INF ;  /* 0x7f80000012162423 */ /* 0x000fe20000010017 */
[C---:B------:R-:W-:Y:S01]  /*1930*/  FSETP.NEU.AND P2, PT, R0.reuse, RZ, PT ;  /* 0x000000ff0000720b */ /* 0x040fe20003f4d000 */
[----:B0-----:R0:W-:Y:S01]  /*1940*/  STG.E.U16 [R2.64], R29 ;  /* 0x0000001d02007986 */ /* 0x0011e2000c101504 */
[----:B------:R-:W-:Y:S01]  /*1950*/  @P1 FFMA.FTZ R21, R0, R27, +INF ;  /* 0x7f80000000151423 */ /* 0x000fe2000001001b */
[----:B------:R-:W-:-:S02]  /*1960*/  LOP3.LUT R0, R34, 0x3f8, RZ, 0xc0, !PT ;  /* 0x000003f822007812 */ /* 0x000fc400078ec0ff */
[----:B---3--:R3:W-:Y:S01]  /*1970*/  STG.E.U16 [R4.64], R31 ;  /* 0x0000001f04007986 */ /* 0x0087e2000c101504 */
[----:B------:R-:W-:Y:S02]  /*1980*/  FSEL R22, R22, -INF , P3 ;  /* 0xff80000016167808 */ /* 0x000fe40001800000 */
[----:B------:R-:W-:Y:S01]  /*1990*/  FSEL R21, R21, -INF , P2 ;  /* 0xff80000015157808 */ /* 0x000fe20001000000 */
[----:B-1----:R1:W-:Y:S02]  /*19a0*/  STG.E.U16 [R6.64], R33 ;  /* 0x0000002106007986 */ /* 0x0023e4000c101504 */
[----:B------:R-:W-:Y:S01]  /*19b0*/  FFMA R22, R22, 0.69314718246459960938, R25 ;  /* 0x3f31721816167823 */ /* 0x000fe20000000019 */
[----:B0-----:R-:W-:Y:S01]  /*19c0*/  PRMT R3, R31, 0x7632, R3 ;  /* 0x000076321f037816 */ /* 0x001fe20000000003 */
[----:B--2---:R0:W-:Y:S01]  /*19d0*/  STG.E.U16 [R8.64], R35 ;  /* 0x0000002308007986 */ /* 0x0041e2000c101504 */
[----:B------:R-:W-:Y:S01]  /*19e0*/  PRMT R2, R35, 0x7632, R2 ;  /* 0x0000763223027816 */ /* 0x000fe20000000002 */
[----:B------:R-:W-:Y:S01]  /*19f0*/  FFMA R23, R21, 0.69314718246459960938, R20 ;  /* 0x3f31721815177823 */ /* 0x000fe20000000014 */
[----:B---3--:R-:W-:-:S02]  /*1a00*/  PRMT R5, R29, 0x7632, R5 ;  /* 0x000076321d057816 */ /* 0x008fc40000000005 */
[----:B-1----:R-:W-:-:S03]  /*1a10*/  PRMT R7, R33, 0x7632, R7 ;  /* 0x0000763221077816 */ /* 0x002fc60000000007 */
[----:B------:R0:W-:Y:S04]  /*1a20*/  STG.E.U16 [R10.64], R5 ;  /* 0x000000050a007986 */ /* 0x0001e8000c101504 */
[----:B------:R0:W-:Y:S04]  /*1a30*/  STG.E.U16 [R12.64], R3 ;  /* 0x000000030c007986 */ /* 0x0001e8000c101504 */
[----:B------:R0:W-:Y:S04]  /*1a40*/  STG.E.U16 [R14.64], R7 ;  /* 0x000000070e007986 */ /* 0x0001e8000c101504 */
[----:B------:R0:W-:Y:S04]  /*1a50*/  STG.E.U16 [R16.64], R2 ;  /* 0x0000000210007986 */ /* 0x0001e8000c101504 */
[----:B------:R-:W-:Y:S06]  /*1a60*/  BAR.SYNC.DEFER_BLOCKING 0x0 ;  /* 0x0000000000007b1d */ /* 0x000fec0000010000 */
[----:B------:R0:W-:Y:S04]  /*1a70*/  STS.64 [R0], R22 ;  /* 0x0000001600007388 */ /* 0x0001e80000000a00 */
[----:B------:R-:W-:Y:S06]  /*1a80*/  BAR.SYNC.DEFER_BLOCKING 0x0 ;  /* 0x0000000000007b1d */ /* 0x000fec0000010000 */
[----:B------:R-:W-:Y:S05]  /*1a90*/  @P0 EXIT ;  /* 0x000000000000094d */ /* 0x000fea0003800000 */
[----:B0-----:R-:W0:Y:S01]  /*1aa0*/  LDS R19, [R19] ;  /* 0x0000000013137984 */ /* 0x001e220000000800 */
[----:B------:R-:W-:-:S02]  /*1ab0*/  IMAD R0, R32, c[0x0][0x1cc], RZ ;  /* 0x0000730020007a24 */ /* 0x000fc400078e02ff */
[C---:B------:R-:W-:Y:S02]  /*1ac0*/  IMAD.SHL.U32 R3, R37.reuse, 0x4, RZ ;  /* 0x0000000425037824 */ /* 0x040fe400078e00ff */
[----:B------:R-:W-:Y:S01]  /*1ad0*/  IMAD.HI R37, R37, 0x4, RZ ;  /* 0x0000000425257827 */ /* 0x000fe200078e02ff */
[----:B------:R-:W-:-:S03]  /*1ae0*/  SHF.L.U32 R2, R0, 0x2, RZ ;  /* 0x0000000200027819 */ /* 0x000fc600000006ff */
[----:B------:R-:W-:Y:S01]  /*1af0*/  IMAD.HI R0, R0, 0x4, RZ ;  /* 0x0000000400007827 */ /* 0x000fe200078e02ff */
[----:B------:R-:W-:-:S04]  /*1b00*/  IADD3 R2, P0, P1, R3, c[0x0][0x180], R2 ;  /* 0x0000600003027a10 */ /* 0x000fc8000791e002 */
[----:B------:R-:W-:-:S05]  /*1b10*/  IADD3.X R3, R37, c[0x0][0x184], R0, P0, P1 ;  /* 0x0000610025037a10 */ /* 0x000fca00007e2400 */
[----:B0-----:R-:W-:Y:S01]  /*1b20*/  STG.E [R2.64], R19 ;  /* 0x0000001302007986 */ /* 0x001fe2000c101904 */
[----:B------:R-:W-:Y:S05]  /*1b30*/  EXIT ;  /* 0x000000000000794d */ /* 0x000fea0003800000 */
.L_x_2:
[----:B------:R-:W-:-:S00]  /*1b40*/  BRA `(.L_x_2) ;  /* 0xfffffff000007947 */ /* 0x000fc0000383ffff */
[----:B------:R-:W-:-:S00]  /*1b50*/  NOP ;  /* 0x0000000000007918 */ /* 0x000fc00000000000 */
        /* <DEDUP_REMOVED lines=10> */
.L_x_3:


//--------------------- .nv.global.init           --------------------------
	.section	.nv.global.init,"aw",@progbits
.nv.global.init:
	.type		_$_str,@object
	.size		_$_str,(.L_0 - _$_str)
_$_str:
        /*0000*/ 	.byte	0x5f, 0x5f, 0x43, 0x55, 0x44, 0x41, 0x5f, 0x46, 0x54, 0x5a, 0x00
.L_0:


//--------------------- .nv.shared.attn_fwd       --------------------------
	.section	.nv.shared.attn_fwd,"aw",@nobits
	.sectionflags	@""
	.align	16
